//
// Generated by NVIDIA NVVM Compiler
//
// Compiler Build ID: CL-36424714
// Cuda compilation tools, release 13.0, V13.0.88
// Based on NVVM 20.0.0
//

.version 9.0
.target sm_100
.address_size 64

	// .globl	_Z18transaction_workerPiS_PA10_ii

.visible .entry _Z18transaction_workerPiS_PA10_ii(
	.param .u64 .ptr .align 1 _Z18transaction_workerPiS_PA10_ii_param_0,
	.param .u64 .ptr .align 1 _Z18transaction_workerPiS_PA10_ii_param_1,
	.param .u64 .ptr .align 1 _Z18transaction_workerPiS_PA10_ii_param_2,
	.param .u32 _Z18transaction_workerPiS_PA10_ii_param_3
)
{
	.reg .pred 	%p<89>;
	.reg .b32 	%r<184>;
	.reg .b64 	%rd<162>;

	ld.param.u64 	%rd16, [_Z18transaction_workerPiS_PA10_ii_param_0];
	ld.param.u64 	%rd17, [_Z18transaction_workerPiS_PA10_ii_param_1];
	ld.param.u64 	%rd18, [_Z18transaction_workerPiS_PA10_ii_param_2];
	ld.param.u32 	%r94, [_Z18transaction_workerPiS_PA10_ii_param_3];
	cvta.to.global.u64 	%rd1, %rd17;
	cvta.to.global.u64 	%rd2, %rd16;
	cvta.to.global.u64 	%rd3, %rd18;
	mov.u32 	%r95, %ctaid.x;
	mov.u32 	%r96, %ntid.x;
	mov.u32 	%r97, %tid.x;
	mad.lo.s32 	%r98, %r95, %r96, %r97;
	mul.lo.s32 	%r164, %r94, %r98;
	add.s32 	%r99, %r94, %r164;
	add.s32 	%r100, %r99, -1;
	setp.ge.s32 	%p1, %r164, %r100;
	@%p1 bra 	$L__BB0_119;
	neg.s32 	%r163, %r94;
	mov.u32 	%r161, %r163;
	mov.u32 	%r162, %r164;
$L__BB0_2:
	mul.wide.s32 	%rd20, %r162, 40;
	add.s64 	%rd4, %rd3, %rd20;
	ld.global.u32 	%r5, [%rd4+4];
	ld.global.u32 	%r6, [%rd4];
	setp.le.s32 	%p2, %r6, %r5;
	mov.b64 	%rd153, 1;
	@%p2 bra 	$L__BB0_4;
	st.global.u32 	[%rd4+4], %r6;
	mov.b64 	%rd153, 0;
$L__BB0_4:
	shl.b64 	%rd23, %rd153, 2;
	add.s64 	%rd24, %rd4, %rd23;
	st.global.u32 	[%rd24], %r5;
	ld.global.u32 	%r7, [%rd4+8];
	ld.global.u32 	%r8, [%rd4+4];
	setp.le.s32 	%p3, %r8, %r7;
	mov.b64 	%rd154, 2;
	@%p3 bra 	$L__BB0_7;
	st.global.u32 	[%rd4+8], %r8;
	ld.global.u32 	%r9, [%rd4];
	setp.le.s32 	%p4, %r9, %r7;
	mov.b64 	%rd154, 1;
	@%p4 bra 	$L__BB0_7;
	st.global.u32 	[%rd4+4], %r9;
	mov.b64 	%rd154, 0;
$L__BB0_7:
	shl.b64 	%rd28, %rd154, 2;
	add.s64 	%rd29, %rd4, %rd28;
	st.global.u32 	[%rd29], %r7;
	ld.global.u32 	%r10, [%rd4+12];
	ld.global.u32 	%r11, [%rd4+8];
	setp.le.s32 	%p5, %r11, %r10;
	mov.b64 	%rd155, 3;
	@%p5 bra 	$L__BB0_11;
	st.global.u32 	[%rd4+12], %r11;
	ld.global.u32 	%r12, [%rd4+4];
	setp.le.s32 	%p6, %r12, %r10;
	mov.b64 	%rd155, 2;
	@%p6 bra 	$L__BB0_11;
	st.global.u32 	[%rd4+8], %r12;
	ld.global.u32 	%r13, [%rd4];
	setp.le.s32 	%p7, %r13, %r10;
	mov.b64 	%rd155, 1;
	@%p7 bra 	$L__BB0_11;
	st.global.u32 	[%rd4+4], %r13;
	mov.b64 	%rd155, 0;
$L__BB0_11:
	shl.b64 	%rd34, %rd155, 2;
	add.s64 	%rd35, %rd4, %rd34;
	st.global.u32 	[%rd35], %r10;
	ld.global.u32 	%r14, [%rd4+16];
	ld.global.u32 	%r15, [%rd4+12];
	setp.le.s32 	%p8, %r15, %r14;
	mov.b64 	%rd156, 4;
	@%p8 bra 	$L__BB0_16;
	st.global.u32 	[%rd4+16], %r15;
	ld.global.u32 	%r16, [%rd4+8];
	setp.le.s32 	%p9, %r16, %r14;
	mov.b64 	%rd156, 3;
	@%p9 bra 	$L__BB0_16;
	st.global.u32 	[%rd4+12], %r16;
	ld.global.u32 	%r17, [%rd4+4];
	setp.le.s32 	%p10, %r17, %r14;
	mov.b64 	%rd156, 2;
	@%p10 bra 	$L__BB0_16;
	st.global.u32 	[%rd4+8], %r17;
	ld.global.u32 	%r18, [%rd4];
	setp.le.s32 	%p11, %r18, %r14;
	mov.b64 	%rd156, 1;
	@%p11 bra 	$L__BB0_16;
	st.global.u32 	[%rd4+4], %r18;
	mov.b64 	%rd156, 0;
$L__BB0_16:
	shl.b64 	%rd41, %rd156, 2;
	add.s64 	%rd42, %rd4, %rd41;
	st.global.u32 	[%rd42], %r14;
	ld.global.u32 	%r19, [%rd4+20];
	ld.global.u32 	%r20, [%rd4+16];
	setp.le.s32 	%p12, %r20, %r19;
	mov.b64 	%rd157, 5;
	@%p12 bra 	$L__BB0_22;
	st.global.u32 	[%rd4+20], %r20;
	ld.global.u32 	%r21, [%rd4+12];
	setp.le.s32 	%p13, %r21, %r19;
	mov.b64 	%rd157, 4;
	@%p13 bra 	$L__BB0_22;
	st.global.u32 	[%rd4+16], %r21;
	ld.global.u32 	%r22, [%rd4+8];
	setp.le.s32 	%p14, %r22, %r19;
	mov.b64 	%rd157, 3;
	@%p14 bra 	$L__BB0_22;
	st.global.u32 	[%rd4+12], %r22;
	ld.global.u32 	%r23, [%rd4+4];
	setp.le.s32 	%p15, %r23, %r19;
	mov.b64 	%rd157, 2;
	@%p15 bra 	$L__BB0_22;
	st.global.u32 	[%rd4+8], %r23;
	ld.global.u32 	%r24, [%rd4];
	setp.le.s32 	%p16, %r24, %r19;
	mov.b64 	%rd157, 1;
	@%p16 bra 	$L__BB0_22;
	st.global.u32 	[%rd4+4], %r24;
	mov.b64 	%rd157, 0;
$L__BB0_22:
	shl.b64 	%rd49, %rd157, 2;
	add.s64 	%rd50, %rd4, %rd49;
	st.global.u32 	[%rd50], %r19;
	ld.global.u32 	%r25, [%rd4+24];
	ld.global.u32 	%r26, [%rd4+20];
	setp.le.s32 	%p17, %r26, %r25;
	mov.b64 	%rd158, 6;
	@%p17 bra 	$L__BB0_29;
	st.global.u32 	[%rd4+24], %r26;
	ld.global.u32 	%r27, [%rd4+16];
	setp.le.s32 	%p18, %r27, %r25;
	mov.b64 	%rd158, 5;
	@%p18 bra 	$L__BB0_29;
	st.global.u32 	[%rd4+20], %r27;
	ld.global.u32 	%r28, [%rd4+12];
	setp.le.s32 	%p19, %r28, %r25;
	mov.b64 	%rd158, 4;
	@%p19 bra 	$L__BB0_29;
	st.global.u32 	[%rd4+16], %r28;
	ld.global.u32 	%r29, [%rd4+8];
	setp.le.s32 	%p20, %r29, %r25;
	mov.b64 	%rd158, 3;
	@%p20 bra 	$L__BB0_29;
	st.global.u32 	[%rd4+12], %r29;
	ld.global.u32 	%r30, [%rd4+4];
	setp.le.s32 	%p21, %r30, %r25;
	mov.b64 	%rd158, 2;
	@%p21 bra 	$L__BB0_29;
	st.global.u32 	[%rd4+8], %r30;
	ld.global.u32 	%r31, [%rd4];
	setp.le.s32 	%p22, %r31, %r25;
	mov.b64 	%rd158, 1;
	@%p22 bra 	$L__BB0_29;
	st.global.u32 	[%rd4+4], %r31;
	mov.b64 	%rd158, 0;
$L__BB0_29:
	shl.b64 	%rd58, %rd158, 2;
	add.s64 	%rd59, %rd4, %rd58;
	st.global.u32 	[%rd59], %r25;
	ld.global.u32 	%r32, [%rd4+28];
	ld.global.u32 	%r33, [%rd4+24];
	setp.le.s32 	%p23, %r33, %r32;
	mov.b64 	%rd159, 7;
	@%p23 bra 	$L__BB0_37;
	st.global.u32 	[%rd4+28], %r33;
	ld.global.u32 	%r34, [%rd4+20];
	setp.le.s32 	%p24, %r34, %r32;
	mov.b64 	%rd159, 6;
	@%p24 bra 	$L__BB0_37;
	st.global.u32 	[%rd4+24], %r34;
	ld.global.u32 	%r35, [%rd4+16];
	setp.le.s32 	%p25, %r35, %r32;
	mov.b64 	%rd159, 5;
	@%p25 bra 	$L__BB0_37;
	st.global.u32 	[%rd4+20], %r35;
	ld.global.u32 	%r36, [%rd4+12];
	setp.le.s32 	%p26, %r36, %r32;
	mov.b64 	%rd159, 4;
	@%p26 bra 	$L__BB0_37;
	st.global.u32 	[%rd4+16], %r36;
	ld.global.u32 	%r37, [%rd4+8];
	setp.le.s32 	%p27, %r37, %r32;
	mov.b64 	%rd159, 3;
	@%p27 bra 	$L__BB0_37;
	st.global.u32 	[%rd4+12], %r37;
	ld.global.u32 	%r38, [%rd4+4];
	setp.le.s32 	%p28, %r38, %r32;
	mov.b64 	%rd159, 2;
	@%p28 bra 	$L__BB0_37;
	st.global.u32 	[%rd4+8], %r38;
	ld.global.u32 	%r39, [%rd4];
	setp.le.s32 	%p29, %r39, %r32;
	mov.b64 	%rd159, 1;
	@%p29 bra 	$L__BB0_37;
	st.global.u32 	[%rd4+4], %r39;
	mov.b64 	%rd159, 0;
$L__BB0_37:
	shl.b64 	%rd68, %rd159, 2;
	add.s64 	%rd69, %rd4, %rd68;
	st.global.u32 	[%rd69], %r32;
	ld.global.u32 	%r40, [%rd4+32];
	ld.global.u32 	%r41, [%rd4+28];
	setp.le.s32 	%p30, %r41, %r40;
	mov.b64 	%rd160, 8;
	@%p30 bra 	$L__BB0_46;
	st.global.u32 	[%rd4+32], %r41;
	ld.global.u32 	%r42, [%rd4+24];
	setp.le.s32 	%p31, %r42, %r40;
	mov.b64 	%rd160, 7;
	@%p31 bra 	$L__BB0_46;
	st.global.u32 	[%rd4+28], %r42;
	ld.global.u32 	%r43, [%rd4+20];
	setp.le.s32 	%p32, %r43, %r40;
	mov.b64 	%rd160, 6;
	@%p32 bra 	$L__BB0_46;
	st.global.u32 	[%rd4+24], %r43;
	ld.global.u32 	%r44, [%rd4+16];
	setp.le.s32 	%p33, %r44, %r40;
	mov.b64 	%rd160, 5;
	@%p33 bra 	$L__BB0_46;
	st.global.u32 	[%rd4+20], %r44;
	ld.global.u32 	%r45, [%rd4+12];
	setp.le.s32 	%p34, %r45, %r40;
	mov.b64 	%rd160, 4;
	@%p34 bra 	$L__BB0_46;
	st.global.u32 	[%rd4+16], %r45;
	ld.global.u32 	%r46, [%rd4+8];
	setp.le.s32 	%p35, %r46, %r40;
	mov.b64 	%rd160, 3;
	@%p35 bra 	$L__BB0_46;
	st.global.u32 	[%rd4+12], %r46;
	ld.global.u32 	%r47, [%rd4+4];
	setp.le.s32 	%p36, %r47, %r40;
	mov.b64 	%rd160, 2;
	@%p36 bra 	$L__BB0_46;
	st.global.u32 	[%rd4+8], %r47;
	ld.global.u32 	%r48, [%rd4];
	setp.le.s32 	%p37, %r48, %r40;
	mov.b64 	%rd160, 1;
	@%p37 bra 	$L__BB0_46;
	st.global.u32 	[%rd4+4], %r48;
	mov.b64 	%rd160, 0;
$L__BB0_46:
	shl.b64 	%rd79, %rd160, 2;
	add.s64 	%rd80, %rd4, %rd79;
	st.global.u32 	[%rd80], %r40;
	ld.global.u32 	%r49, [%rd4+36];
	ld.global.u32 	%r50, [%rd4+32];
	setp.le.s32 	%p38, %r50, %r49;
	mov.b64 	%rd161, 9;
	@%p38 bra 	$L__BB0_56;
	st.global.u32 	[%rd4+36], %r50;
	ld.global.u32 	%r51, [%rd4+28];
	setp.le.s32 	%p39, %r51, %r49;
	mov.b64 	%rd161, 8;
	@%p39 bra 	$L__BB0_56;
	st.global.u32 	[%rd4+32], %r51;
	ld.global.u32 	%r52, [%rd4+24];
	setp.le.s32 	%p40, %r52, %r49;
	mov.b64 	%rd161, 7;
	@%p40 bra 	$L__BB0_56;
	st.global.u32 	[%rd4+28], %r52;
	ld.global.u32 	%r53, [%rd4+20];
	setp.le.s32 	%p41, %r53, %r49;
	mov.b64 	%rd161, 6;
	@%p41 bra 	$L__BB0_56;
	st.global.u32 	[%rd4+24], %r53;
	ld.global.u32 	%r54, [%rd4+16];
	setp.le.s32 	%p42, %r54, %r49;
	mov.b64 	%rd161, 5;
	@%p42 bra 	$L__BB0_56;
	st.global.u32 	[%rd4+20], %r54;
	ld.global.u32 	%r55, [%rd4+12];
	setp.le.s32 	%p43, %r55, %r49;
	mov.b64 	%rd161, 4;
	@%p43 bra 	$L__BB0_56;
	st.global.u32 	[%rd4+16], %r55;
	ld.global.u32 	%r56, [%rd4+8];
	setp.le.s32 	%p44, %r56, %r49;
	mov.b64 	%rd161, 3;
	@%p44 bra 	$L__BB0_56;
	st.global.u32 	[%rd4+12], %r56;
	ld.global.u32 	%r57, [%rd4+4];
	setp.le.s32 	%p45, %r57, %r49;
	mov.b64 	%rd161, 2;
	@%p45 bra 	$L__BB0_56;
	st.global.u32 	[%rd4+8], %r57;
	ld.global.u32 	%r58, [%rd4];
	setp.le.s32 	%p46, %r58, %r49;
	mov.b64 	%rd161, 1;
	@%p46 bra 	$L__BB0_56;
	st.global.u32 	[%rd4+4], %r58;
	mov.b64 	%rd161, 0;
$L__BB0_56:
	shl.b64 	%rd90, %rd161, 2;
	add.s64 	%rd91, %rd4, %rd90;
	st.global.u32 	[%rd91], %r49;
	add.s32 	%r162, %r162, 1;
	add.s32 	%r161, %r161, 1;
	setp.ne.s32 	%p47, %r161, -1;
	@%p47 bra 	$L__BB0_2;
	add.s64 	%rd14, %rd3, 20;
$L__BB0_58:
	mul.wide.s32 	%rd92, %r164, 40;
	add.s64 	%rd15, %rd14, %rd92;
	ld.global.u32 	%r63, [%rd15+-20];
	setp.eq.s32 	%p48, %r63, -1;
	@%p48 bra 	$L__BB0_60;
	mul.wide.s32 	%rd93, %r63, 4;
	add.s64 	%rd94, %rd2, %rd93;
	atom.relaxed.global.cas.b32 	%r102, [%rd94], 0, 1;
	setp.eq.s32 	%p49, %r102, 1;
	mov.b32 	%r174, -1;
	mov.u32 	%r175, %r174;
	mov.u32 	%r176, %r174;
	mov.u32 	%r177, %r174;
	mov.u32 	%r178, %r174;
	mov.u32 	%r179, %r174;
	mov.u32 	%r180, %r174;
	mov.u32 	%r181, %r174;
	mov.u32 	%r182, %r174;
	mov.u32 	%r183, %r174;
	@%p49 bra 	$L__BB0_98;
$L__BB0_60:
	ld.global.u32 	%r64, [%rd15+-16];
	setp.eq.s32 	%p50, %r64, %r63;
	mov.b32 	%r165, -1;
	@%p50 bra 	$L__BB0_62;
	mul.wide.s32 	%rd95, %r64, 4;
	add.s64 	%rd96, %rd2, %rd95;
	atom.relaxed.global.cas.b32 	%r105, [%rd96], 0, 1;
	setp.eq.s32 	%p51, %r105, 1;
	mov.b32 	%r175, -1;
	mov.u32 	%r165, %r64;
	mov.u32 	%r174, %r63;
	mov.u32 	%r176, %r175;
	mov.u32 	%r177, %r175;
	mov.u32 	%r178, %r175;
	mov.u32 	%r179, %r175;
	mov.u32 	%r180, %r175;
	mov.u32 	%r181, %r175;
	mov.u32 	%r182, %r175;
	mov.u32 	%r183, %r175;
	@%p51 bra 	$L__BB0_98;
$L__BB0_62:
	ld.global.u32 	%r66, [%rd15+-12];
	setp.eq.s32 	%p52, %r66, %r64;
	mov.b32 	%r166, -1;
	@%p52 bra 	$L__BB0_64;
	mul.wide.s32 	%rd97, %r66, 4;
	add.s64 	%rd98, %rd2, %rd97;
	atom.relaxed.global.cas.b32 	%r108, [%rd98], 0, 1;
	setp.eq.s32 	%p53, %r108, 1;
	mov.b32 	%r176, -1;
	mov.u32 	%r166, %r66;
	mov.u32 	%r174, %r63;
	mov.u32 	%r175, %r165;
	mov.u32 	%r177, %r176;
	mov.u32 	%r178, %r176;
	mov.u32 	%r179, %r176;
	mov.u32 	%r180, %r176;
	mov.u32 	%r181, %r176;
	mov.u32 	%r182, %r176;
	mov.u32 	%r183, %r176;
	@%p53 bra 	$L__BB0_98;
$L__BB0_64:
	ld.global.u32 	%r68, [%rd15+-8];
	setp.eq.s32 	%p54, %r68, %r66;
	mov.b32 	%r167, -1;
	@%p54 bra 	$L__BB0_66;
	mul.wide.s32 	%rd99, %r68, 4;
	add.s64 	%rd100, %rd2, %rd99;
	atom.relaxed.global.cas.b32 	%r111, [%rd100], 0, 1;
	setp.eq.s32 	%p55, %r111, 1;
	mov.b32 	%r177, -1;
	mov.u32 	%r167, %r68;
	mov.u32 	%r174, %r63;
	mov.u32 	%r175, %r165;
	mov.u32 	%r176, %r166;
	mov.u32 	%r178, %r177;
	mov.u32 	%r179, %r177;
	mov.u32 	%r180, %r177;
	mov.u32 	%r181, %r177;
	mov.u32 	%r182, %r177;
	mov.u32 	%r183, %r177;
	@%p55 bra 	$L__BB0_98;
$L__BB0_66:
	ld.global.u32 	%r70, [%rd15+-4];
	setp.eq.s32 	%p56, %r70, %r68;
	mov.b32 	%r168, -1;
	@%p56 bra 	$L__BB0_68;
	mul.wide.s32 	%rd101, %r70, 4;
	add.s64 	%rd102, %rd2, %rd101;
	atom.relaxed.global.cas.b32 	%r114, [%rd102], 0, 1;
	setp.eq.s32 	%p57, %r114, 1;
	mov.b32 	%r178, -1;
	mov.u32 	%r168, %r70;
	mov.u32 	%r174, %r63;
	mov.u32 	%r175, %r165;
	mov.u32 	%r176, %r166;
	mov.u32 	%r177, %r167;
	mov.u32 	%r179, %r178;
	mov.u32 	%r180, %r178;
	mov.u32 	%r181, %r178;
	mov.u32 	%r182, %r178;
	mov.u32 	%r183, %r178;
	@%p57 bra 	$L__BB0_98;
$L__BB0_68:
	ld.global.u32 	%r72, [%rd15];
	setp.eq.s32 	%p58, %r72, %r70;
	mov.b32 	%r169, -1;
	@%p58 bra 	$L__BB0_70;
	mul.wide.s32 	%rd103, %r72, 4;
	add.s64 	%rd104, %rd2, %rd103;
	atom.relaxed.global.cas.b32 	%r117, [%rd104], 0, 1;
	setp.eq.s32 	%p59, %r117, 1;
	mov.b32 	%r179, -1;
	mov.u32 	%r169, %r72;
	mov.u32 	%r174, %r63;
	mov.u32 	%r175, %r165;
	mov.u32 	%r176, %r166;
	mov.u32 	%r177, %r167;
	mov.u32 	%r178, %r168;
	mov.u32 	%r180, %r179;
	mov.u32 	%r181, %r179;
	mov.u32 	%r182, %r179;
	mov.u32 	%r183, %r179;
	@%p59 bra 	$L__BB0_98;
$L__BB0_70:
	ld.global.u32 	%r74, [%rd15+4];
	setp.eq.s32 	%p60, %r74, %r72;
	mov.b32 	%r170, -1;
	@%p60 bra 	$L__BB0_72;
	mul.wide.s32 	%rd105, %r74, 4;
	add.s64 	%rd106, %rd2, %rd105;
	atom.relaxed.global.cas.b32 	%r120, [%rd106], 0, 1;
	setp.eq.s32 	%p61, %r120, 1;
	mov.b32 	%r180, -1;
	mov.u32 	%r170, %r74;
	mov.u32 	%r174, %r63;
	mov.u32 	%r175, %r165;
	mov.u32 	%r176, %r166;
	mov.u32 	%r177, %r167;
	mov.u32 	%r178, %r168;
	mov.u32 	%r179, %r169;
	mov.u32 	%r181, %r180;
	mov.u32 	%r182, %r180;
	mov.u32 	%r183, %r180;
	@%p61 bra 	$L__BB0_98;
$L__BB0_72:
	ld.global.u32 	%r76, [%rd15+8];
	setp.eq.s32 	%p62, %r76, %r74;
	mov.b32 	%r171, -1;
	@%p62 bra 	$L__BB0_74;
	mul.wide.s32 	%rd107, %r76, 4;
	add.s64 	%rd108, %rd2, %rd107;
	atom.relaxed.global.cas.b32 	%r123, [%rd108], 0, 1;
	setp.eq.s32 	%p63, %r123, 1;
	mov.b32 	%r181, -1;
	mov.u32 	%r171, %r76;
	mov.u32 	%r174, %r63;
	mov.u32 	%r175, %r165;
	mov.u32 	%r176, %r166;
	mov.u32 	%r177, %r167;
	mov.u32 	%r178, %r168;
	mov.u32 	%r179, %r169;
	mov.u32 	%r180, %r170;
	mov.u32 	%r182, %r181;
	mov.u32 	%r183, %r181;
	@%p63 bra 	$L__BB0_98;
$L__BB0_74:
	ld.global.u32 	%r78, [%rd15+12];
	setp.eq.s32 	%p64, %r78, %r76;
	mov.b32 	%r172, -1;
	@%p64 bra 	$L__BB0_76;
	mul.wide.s32 	%rd109, %r78, 4;
	add.s64 	%rd110, %rd2, %rd109;
	atom.relaxed.global.cas.b32 	%r126, [%rd110], 0, 1;
	setp.eq.s32 	%p65, %r126, 1;
	mov.b32 	%r182, -1;
	mov.u32 	%r172, %r78;
	mov.u32 	%r174, %r63;
	mov.u32 	%r175, %r165;
	mov.u32 	%r176, %r166;
	mov.u32 	%r177, %r167;
	mov.u32 	%r178, %r168;
	mov.u32 	%r179, %r169;
	mov.u32 	%r180, %r170;
	mov.u32 	%r181, %r171;
	mov.u32 	%r183, %r182;
	@%p65 bra 	$L__BB0_98;
$L__BB0_76:
	ld.global.u32 	%r80, [%rd15+16];
	setp.eq.s32 	%p66, %r80, %r78;
	mov.b32 	%r173, -1;
	@%p66 bra 	$L__BB0_78;
	mul.wide.s32 	%rd111, %r80, 4;
	add.s64 	%rd112, %rd2, %rd111;
	atom.relaxed.global.cas.b32 	%r129, [%rd112], 0, 1;
	setp.eq.s32 	%p67, %r129, 1;
	mov.b32 	%r183, -1;
	mov.u32 	%r173, %r80;
	mov.u32 	%r174, %r63;
	mov.u32 	%r175, %r165;
	mov.u32 	%r176, %r166;
	mov.u32 	%r177, %r167;
	mov.u32 	%r178, %r168;
	mov.u32 	%r179, %r169;
	mov.u32 	%r180, %r170;
	mov.u32 	%r181, %r171;
	mov.u32 	%r182, %r172;
	@%p67 bra 	$L__BB0_98;
$L__BB0_78:
	setp.eq.s32 	%p68, %r63, -1;
	@%p68 bra 	$L__BB0_80;
	mul.wide.s32 	%rd113, %r63, 4;
	add.s64 	%rd114, %rd1, %rd113;
	ld.global.u32 	%r130, [%rd114];
	add.s32 	%r131, %r130, 1;
	st.global.u32 	[%rd114], %r131;
$L__BB0_80:
	setp.eq.s32 	%p69, %r165, -1;
	@%p69 bra 	$L__BB0_82;
	mul.wide.s32 	%rd115, %r165, 4;
	add.s64 	%rd116, %rd1, %rd115;
	ld.global.u32 	%r132, [%rd116];
	add.s32 	%r133, %r132, 1;
	st.global.u32 	[%rd116], %r133;
$L__BB0_82:
	setp.eq.s32 	%p70, %r166, -1;
	@%p70 bra 	$L__BB0_84;
	mul.wide.s32 	%rd117, %r166, 4;
	add.s64 	%rd118, %rd1, %rd117;
	ld.global.u32 	%r134, [%rd118];
	add.s32 	%r135, %r134, 1;
	st.global.u32 	[%rd118], %r135;
$L__BB0_84:
	setp.eq.s32 	%p71, %r167, -1;
	@%p71 bra 	$L__BB0_86;
	mul.wide.s32 	%rd119, %r167, 4;
	add.s64 	%rd120, %rd1, %rd119;
	ld.global.u32 	%r136, [%rd120];
	add.s32 	%r137, %r136, 1;
	st.global.u32 	[%rd120], %r137;
$L__BB0_86:
	setp.eq.s32 	%p72, %r168, -1;
	@%p72 bra 	$L__BB0_88;
	mul.wide.s32 	%rd121, %r168, 4;
	add.s64 	%rd122, %rd1, %rd121;
	ld.global.u32 	%r138, [%rd122];
	add.s32 	%r139, %r138, 1;
	st.global.u32 	[%rd122], %r139;
$L__BB0_88:
	setp.eq.s32 	%p73, %r169, -1;
	@%p73 bra 	$L__BB0_90;
	mul.wide.s32 	%rd123, %r169, 4;
	add.s64 	%rd124, %rd1, %rd123;
	ld.global.u32 	%r140, [%rd124];
	add.s32 	%r141, %r140, 1;
	st.global.u32 	[%rd124], %r141;
$L__BB0_90:
	setp.eq.s32 	%p74, %r170, -1;
	@%p74 bra 	$L__BB0_92;
	mul.wide.s32 	%rd125, %r170, 4;
	add.s64 	%rd126, %rd1, %rd125;
	ld.global.u32 	%r142, [%rd126];
	add.s32 	%r143, %r142, 1;
	st.global.u32 	[%rd126], %r143;
$L__BB0_92:
	setp.eq.s32 	%p75, %r171, -1;
	@%p75 bra 	$L__BB0_94;
	mul.wide.s32 	%rd127, %r171, 4;
	add.s64 	%rd128, %rd1, %rd127;
	ld.global.u32 	%r144, [%rd128];
	add.s32 	%r145, %r144, 1;
	st.global.u32 	[%rd128], %r145;
$L__BB0_94:
	setp.eq.s32 	%p76, %r172, -1;
	@%p76 bra 	$L__BB0_96;
	mul.wide.s32 	%rd129, %r172, 4;
	add.s64 	%rd130, %rd1, %rd129;
	ld.global.u32 	%r146, [%rd130];
	add.s32 	%r147, %r146, 1;
	st.global.u32 	[%rd130], %r147;
$L__BB0_96:
	setp.eq.s32 	%p77, %r173, -1;
	mov.b32 	%r183, -1;
	mov.u32 	%r174, %r63;
	mov.u32 	%r175, %r165;
	mov.u32 	%r176, %r166;
	mov.u32 	%r177, %r167;
	mov.u32 	%r178, %r168;
	mov.u32 	%r179, %r169;
	mov.u32 	%r180, %r170;
	mov.u32 	%r181, %r171;
	mov.u32 	%r182, %r172;
	@%p77 bra 	$L__BB0_98;
	mul.wide.s32 	%rd131, %r173, 4;
	add.s64 	%rd132, %rd1, %rd131;
	ld.global.u32 	%r149, [%rd132];
	add.s32 	%r150, %r149, 1;
	st.global.u32 	[%rd132], %r150;
	mov.u32 	%r174, %r63;
	mov.u32 	%r175, %r165;
	mov.u32 	%r176, %r166;
	mov.u32 	%r177, %r167;
	mov.u32 	%r178, %r168;
	mov.u32 	%r179, %r169;
	mov.u32 	%r180, %r170;
	mov.u32 	%r181, %r171;
	mov.u32 	%r182, %r172;
	mov.u32 	%r183, %r173;
$L__BB0_98:
	setp.eq.s32 	%p78, %r174, -1;
	@%p78 bra 	$L__BB0_100;
	mul.wide.s32 	%rd133, %r174, 4;
	add.s64 	%rd134, %rd2, %rd133;
	atom.global.exch.b32 	%r151, [%rd134], 0;
$L__BB0_100:
	setp.eq.s32 	%p79, %r175, -1;
	@%p79 bra 	$L__BB0_102;
	mul.wide.s32 	%rd135, %r175, 4;
	add.s64 	%rd136, %rd2, %rd135;
	atom.global.exch.b32 	%r152, [%rd136], 0;
$L__BB0_102:
	setp.eq.s32 	%p80, %r176, -1;
	@%p80 bra 	$L__BB0_104;
	mul.wide.s32 	%rd137, %r176, 4;
	add.s64 	%rd138, %rd2, %rd137;
	atom.global.exch.b32 	%r153, [%rd138], 0;
$L__BB0_104:
	setp.eq.s32 	%p81, %r177, -1;
	@%p81 bra 	$L__BB0_106;
	mul.wide.s32 	%rd139, %r177, 4;
	add.s64 	%rd140, %rd2, %rd139;
	atom.global.exch.b32 	%r154, [%rd140], 0;
$L__BB0_106:
	setp.eq.s32 	%p82, %r178, -1;
	@%p82 bra 	$L__BB0_108;
	mul.wide.s32 	%rd141, %r178, 4;
	add.s64 	%rd142, %rd2, %rd141;
	atom.global.exch.b32 	%r155, [%rd142], 0;
$L__BB0_108:
	setp.eq.s32 	%p83, %r179, -1;
	@%p83 bra 	$L__BB0_110;
	mul.wide.s32 	%rd143, %r179, 4;
	add.s64 	%rd144, %rd2, %rd143;
	atom.global.exch.b32 	%r156, [%rd144], 0;
$L__BB0_110:
	setp.eq.s32 	%p84, %r180, -1;
	@%p84 bra 	$L__BB0_112;
	mul.wide.s32 	%rd145, %r180, 4;
	add.s64 	%rd146, %rd2, %rd145;
	atom.global.exch.b32 	%r157, [%rd146], 0;
$L__BB0_112:
	setp.eq.s32 	%p85, %r181, -1;
	@%p85 bra 	$L__BB0_114;
	mul.wide.s32 	%rd147, %r181, 4;
	add.s64 	%rd148, %rd2, %rd147;
	atom.global.exch.b32 	%r158, [%rd148], 0;
$L__BB0_114:
	setp.eq.s32 	%p86, %r182, -1;
	@%p86 bra 	$L__BB0_116;
	mul.wide.s32 	%rd149, %r182, 4;
	add.s64 	%rd150, %rd2, %rd149;
	atom.global.exch.b32 	%r159, [%rd150], 0;
$L__BB0_116:
	setp.eq.s32 	%p87, %r183, -1;
	@%p87 bra 	$L__BB0_118;
	mul.wide.s32 	%rd151, %r183, 4;
	add.s64 	%rd152, %rd2, %rd151;
	atom.global.exch.b32 	%r160, [%rd152], 0;
$L__BB0_118:
	add.s32 	%r164, %r164, 1;
	add.s32 	%r163, %r163, 1;
	setp.ne.s32 	%p88, %r163, -1;
	@%p88 bra 	$L__BB0_58;
$L__BB0_119:
	ret;

}


// ===== COMPILED SASS (sm_100) =====

	.target	sm_100

	.elftype	@"ET_EXEC"


//--------------------- .note.nv.tkinfo           --------------------------
	.section	.note.nv.tkinfo,"",@"SHT_NOTE"
	.sectionflags	@"SHF_NOTE_NV_TKINFO"
	.tkinfo
        /*0018*/ 	.word	0x00000002
        /*0030*/ 	.string	""
        /*0030*/ 	.string	"ptxas"
        /*0030*/ 	.string	"Cuda compilation tools, release 13.0, V13.0.88"
        /*0030*/ 	.string	"Build cuda_13.0.r13.0/compiler.36424714_0"
        /*0030*/ 	.string	"-arch sm_100 -m 64 "



//--------------------- .note.nv.cuinfo           --------------------------
	.section	.note.nv.cuinfo,"",@"SHT_NOTE"
	.sectionflags	@"SHF_NOTE_NV_CUINFO"
        /*0018*/ 	.short	0x0002
        /*001a*/ 	.short	0x0064
        /*001c*/ 	.short	0x0082
	.zero		2


//--------------------- .nv.info                  --------------------------
	.section	.nv.info,"",@"SHT_CUDA_INFO"
	.align	4


	//----- nvinfo : EIATTR_REGCOUNT
	.align		4
        /*0000*/ 	.byte	0x04, 0x2f
        /*0002*/ 	.short	(.L_1 - .L_0)
	.align		4
.L_0:
        /*0004*/ 	.word	index@(_Z18transaction_workerPiS_PA10_ii)
        /*0008*/ 	.word	0x0000001c


	//----- nvinfo : EIATTR_FRAME_SIZE
	.align		4
.L_1:
        /*000c*/ 	.byte	0x04, 0x11
        /*000e*/ 	.short	(.L_3 - .L_2)
	.align		4
.L_2:
        /*0010*/ 	.word	index@(_Z18transaction_workerPiS_PA10_ii)
        /*0014*/ 	.word	0x00000000


	//----- nvinfo : EIATTR_MIN_STACK_SIZE
	.align		4
.L_3:
        /*0018*/ 	.byte	0x04, 0x12
        /*001a*/ 	.short	(.L_5 - .L_4)
	.align		4
.L_4:
        /*001c*/ 	.word	index@(_Z18transaction_workerPiS_PA10_ii)
        /*0020*/ 	.word	0x00000000
.L_5:


//--------------------- .nv.compat                --------------------------
	.section	.nv.compat,"",@"SHT_CUDA_COMPAT_INFO"
	.align	4
        /*0000*/ 	.byte	0x02, 0x09, 0x00, 0x00, 0x02, 0x02, 0x01, 0x00, 0x02, 0x05, 0x05, 0x00, 0x03, 0x07, 0x01, 0x01
        /*0010*/ 	.byte	0x02, 0x03, 0x00, 0x00, 0x02, 0x06, 0x01, 0x00, 0x04, 0x0b, 0x08, 0x00, 0x09, 0x00, 0x00, 0x00
        /*0020*/ 	.byte	0x00, 0x00, 0x00, 0x00


//--------------------- .nv.info._Z18transaction_workerPiS_PA10_ii --------------------------
	.section	.nv.info._Z18transaction_workerPiS_PA10_ii,"",@"SHT_CUDA_INFO"
	.sectionflags	@""
	.align	4


	//----- nvinfo : EIATTR_CUDA_API_VERSION
	.align		4
        /*0000*/ 	.byte	0x04, 0x37
        /*0002*/ 	.short	(.L_7 - .L_6)
.L_6:
        /*0004*/ 	.word	0x00000082


	//----- nvinfo : EIATTR_KPARAM_INFO
	.align		4
.L_7:
        /*0008*/ 	.byte	0x04, 0x17
        /*000a*/ 	.short	(.L_9 - .L_8)
.L_8:
        /*000c*/ 	.word	0x00000000
        /*0010*/ 	.short	0x0003
        /*0012*/ 	.short	0x0018
        /*0014*/ 	.byte	0x00, 0xf0, 0x11, 0x00


	//----- nvinfo : EIATTR_KPARAM_INFO
	.align		4
.L_9:
        /*0018*/ 	.byte	0x04, 0x17
        /*001a*/ 	.short	(.L_11 - .L_10)
.L_10:
        /*001c*/ 	.word	0x00000000
        /*0020*/ 	.short	0x0002
        /*0022*/ 	.short	0x0010
        /*0024*/ 	.byte	0x00, 0xf5, 0x21, 0x00


	//----- nvinfo : EIATTR_KPARAM_INFO
	.align		4
.L_11:
        /*0028*/ 	.byte	0x04, 0x17
        /*002a*/ 	.short	(.L_13 - .L_12)
.L_12:
        /*002c*/ 	.word	0x00000000
        /*0030*/ 	.short	0x0001
        /*0032*/ 	.short	0x0008
        /*0034*/ 	.byte	0x00, 0xf5, 0x21, 0x00


	//----- nvinfo : EIATTR_KPARAM_INFO
	.align		4
.L_13:
        /*0038*/ 	.byte	0x04, 0x17
        /*003a*/ 	.short	(.L_15 - .L_14)
.L_14:
        /*003c*/ 	.word	0x00000000
        /*0040*/ 	.short	0x0000
        /*0042*/ 	.short	0x0000
        /*0044*/ 	.byte	0x00, 0xf5, 0x21, 0x00


	//----- nvinfo : EIATTR_SPARSE_MMA_MASK
	.align		4
.L_15:
        /*0048*/ 	.byte	0x03, 0x50
        /*004a*/ 	.short	0x0000


	//----- nvinfo : EIATTR_MAXREG_COUNT
	.align		4
        /*004c*/ 	.byte	0x03, 0x1b
        /*004e*/ 	.short	0x00ff


	//----- nvinfo : EIATTR_MERCURY_ISA_VERSION
	.align		4
        /*0050*/ 	.byte	0x03, 0x5f
        /*0052*/ 	.short	0x0101


	//----- nvinfo : EIATTR_VRC_CTA_INIT_COUNT
	.align		4
        /*0054*/ 	.byte	0x02, 0x4a
	.zero		1
	.zero		1


	//----- nvinfo : EIATTR_EXIT_INSTR_OFFSETS
	.align		4
        /*0058*/ 	.byte	0x04, 0x1c
        /*005a*/ 	.short	(.L_17 - .L_16)


	//   ....[0]....
.L_16:
        /*005c*/ 	.word	0x00000090


	//   ....[1]....
        /*0060*/ 	.word	0x00002880


	//----- nvinfo : EIATTR_CRS_STACK_SIZE
	.align		4
.L_17:
        /*0064*/ 	.byte	0x04, 0x1e
        /*0066*/ 	.short	(.L_19 - .L_18)
.L_18:
        /*0068*/ 	.word	0x00000000


	//----- nvinfo : EIATTR_CBANK_PARAM_SIZE
	.align		4
.L_19:
        /*006c*/ 	.byte	0x03, 0x19
        /*006e*/ 	.short	0x001c


	//----- nvinfo : EIATTR_PARAM_CBANK
	.align		4
        /*0070*/ 	.byte	0x04, 0x0a
        /*0072*/ 	.short	(.L_21 - .L_20)
	.align		4
.L_20:
        /*0074*/ 	.word	index@(.nv.constant0._Z18transaction_workerPiS_PA10_ii)
        /*0078*/ 	.short	0x0380
        /*007a*/ 	.short	0x001c


	//----- nvinfo : EIATTR_SW_WAR
	.align		4
.L_21:
        /*007c*/ 	.byte	0x04, 0x36
        /*007e*/ 	.short	(.L_23 - .L_22)
.L_22:
        /*0080*/ 	.word	0x00000008
.L_23:


//--------------------- .nv.callgraph             --------------------------
	.section	.nv.callgraph,"",@"SHT_CUDA_CALLGRAPH"
	.align	4
	.sectionentsize	8
	.align		4
        /*0000*/ 	.word	0x00000000
	.align		4
        /*0004*/ 	.word	0xffffffff
	.align		4
        /*0008*/ 	.word	0x00000000
	.align		4
        /*000c*/ 	.word	0xfffffffe
	.align		4
        /*0010*/ 	.word	0x00000000
	.align		4
        /*0014*/ 	.word	0xfffffffd
	.align		4
        /*0018*/ 	.word	0x00000000
	.align		4
        /*001c*/ 	.word	0xfffffffc


//--------------------- .text._Z18transaction_workerPiS_PA10_ii --------------------------
	.section	.text._Z18transaction_workerPiS_PA10_ii,"ax",@progbits
	.align	128
        .global         _Z18transaction_workerPiS_PA10_ii
        .type           _Z18transaction_workerPiS_PA10_ii,@function
        .size           _Z18transaction_workerPiS_PA10_ii,(.L_x_61 - _Z18transaction_workerPiS_PA10_ii)
        .other          _Z18transaction_workerPiS_PA10_ii,@"STO_CUDA_ENTRY STV_DEFAULT"
_Z18transaction_workerPiS_PA10_ii:
.text._Z18transaction_workerPiS_PA10_ii:
[----:B------:R-:W-:Y:S01]  /*0000*/  LDC R1, c[0x0][0x37c] ;  /* 0x0000df00ff017b82 */ /* 0x000fe20000000800 */
[----:B------:R-:W0:Y:S07]  /*0010*/  S2R R3, SR_TID.X ;  /* 0x0000000000037919 */ /* 0x000e2e0000002100 */
[----:B------:R-:W0:Y:S08]  /*0020*/  S2UR UR4, SR_CTAID.X ;  /* 0x00000000000479c3 */ /* 0x000e300000002500 */
[----:B------:R-:W0:Y:S08]  /*0030*/  LDC R0, c[0x0][0x360] ;  /* 0x0000d800ff007b82 */ /* 0x000e300000000800 */
[----:B------:R-:W1:Y:S01]  /*0040*/  LDC R5, c[0x0][0x398] ;  /* 0x0000e600ff057b82 */ /* 0x000e620000000800 */
[----:B0-----:R-:W-:-:S04]  /*0050*/  IMAD R0, R0, UR4, R3 ;  /* 0x0000000400007c24 */ /* 0x001fc8000f8e0203 */
[----:B-1----:R-:W-:-:S05]  /*0060*/  IMAD R8, R0, R5, RZ ;  /* 0x0000000500087224 */ /* 0x002fca00078e02ff */
[----:B------:R-:W-:-:S04]  /*0070*/  IADD3 R3, PT, PT, R8, -0x1, R5 ;  /* 0xffffffff08037810 */ /* 0x000fc80007ffe005 */
[----:B------:R-:W-:-:S13]  /*0080*/  ISETP.GE.AND P0, PT, R8, R3, PT ;  /* 0x000000030800720c */ /* 0x000fda0003f06270 */
[----:B------:R-:W-:Y:S05]  /*0090*/  @P0 EXIT ;  /* 0x000000000000094d */ /* 0x000fea0003800000 */
[----:B------:R-:W0:Y:S01]  /*00a0*/  LDC.64 R2, c[0x0][0x390] ;  /* 0x0000e400ff027b82 */ /* 0x000e220000000a00 */
[----:B------:R-:W-:Y:S01]  /*00b0*/  IMAD.MOV R0, RZ, RZ, -R5 ;  /* 0x000000ffff007224 */ /* 0x000fe200078e0a05 */
[----:B------:R-:W1:Y:S01]  /*00c0*/  LDCU.64 UR6, c[0x0][0x358] ;  /* 0x00006b00ff0677ac */ /* 0x000e620008000a00 */
[----:B------:R-:W-:Y:S02]  /*00d0*/  IMAD.MOV.U32 R7, RZ, RZ, R8 ;  /* 0x000000ffff077224 */ /* 0x000fe400078e0008 */
[----:B------:R-:W-:-:S07]  /*00e0*/  IMAD.MOV.U32 R6, RZ, RZ, R0 ;  /* 0x000000ffff067224 */ /* 0x000fce00078e0000 */
.L_x_16:
[----:B0-2---:R-:W-:-:S05]  /*00f0*/  IMAD.WIDE R4, R7, 0x28, R2 ;  /* 0x0000002807047825 */ /* 0x005fca00078e0202 */
[----:B-1----:R-:W2:Y:S04]  /*0100*/  LDG.E R13, desc[UR6][R4.64+0x4] ;  /* 0x00000406040d7981 */ /* 0x002ea8000c1e1900 */
[----:B------:R-:W2:Y:S01]  /*0110*/  LDG.E R14, desc[UR6][R4.64] ;  /* 0x00000006040e7981 */ /* 0x000ea2000c1e1900 */
[----:B------:R-:W-:Y:S02]  /*0120*/  HFMA2 R9, -RZ, RZ, 0, 5.9604644775390625e-08 ;  /* 0x00000001ff097431 */ /* 0x000fe400000001ff */
[----:B------:R-:W-:Y:S01]  /*0130*/  IMAD.MOV.U32 R11, RZ, RZ, RZ ;  /* 0x000000ffff0b7224 */ /* 0x000fe200078e00ff */
[----:B--2---:R-:W-:-:S13]  /*0140*/  ISETP.GT.AND P0, PT, R14, R13, PT ;  /* 0x0000000d0e00720c */ /* 0x004fda0003f04270 */
[----:B------:R-:W-:Y:S01]  /*0150*/  @P0 IMAD.MOV.U32 R9, RZ, RZ, RZ ;  /* 0x000000ffff090224 */ /* 0x000fe200078e00ff */
[----:B------:R0:W-:Y:S04]  /*0160*/  @P0 STG.E desc[UR6][R4.64+0x4], R14 ;  /* 0x0000040e04000986 */ /* 0x0001e8000c101906 */
[----:B------:R-:W-:-:S04]  /*0170*/  LEA R10, P1, R9, R4, 0x2 ;  /* 0x00000004090a7211 */ /* 0x000fc800078210ff */
[----:B------:R-:W-:-:S05]  /*0180*/  LEA.HI.X R11, R9, R5, R11, 0x2, P1 ;  /* 0x00000005090b7211 */ /* 0x000fca00008f140b */
[----:B------:R0:W-:Y:S04]  /*0190*/  STG.E desc[UR6][R10.64], R13 ;  /* 0x0000000d0a007986 */ /* 0x0001e8000c101906 */
[----:B------:R-:W2:Y:S04]  /*01a0*/  LDG.E R15, desc[UR6][R4.64+0x8] ;  /* 0x00000806040f7981 */ /* 0x000ea8000c1e1900 */
[----:B------:R-:W2:Y:S01]  /*01b0*/  LDG.E R16, desc[UR6][R4.64+0x4] ;  /* 0x0000040604107981 */ /* 0x000ea2000c1e1900 */
[----:B------:R-:W-:Y:S01]  /*01c0*/  BSSY.RECONVERGENT B0, `(.L_x_0) ;  /* 0x000000b000007945 */ /* 0x000fe20003800200 */
[----:B------:R-:W-:Y:S01]  /*01d0*/  IMAD.MOV.U32 R12, RZ, RZ, RZ ;  /* 0x000000ffff0c7224 */ /* 0x000fe200078e00ff */
[----:B------:R-:W-:-:S02]  /*01e0*/  MOV R9, 0x2 ;  /* 0x0000000200097802 */ /* 0x000fc40000000f00 */
[----:B--2---:R-:W-:-:S13]  /*01f0*/  ISETP.GT.AND P0, PT, R16, R15, PT ;  /* 0x0000000f1000720c */ /* 0x004fda0003f04270 */
[----:B0-----:R-:W-:Y:S05]  /*0200*/  @!P0 BRA `(.L_x_1) ;  /* 0x0000000000188947 */ /* 0x001fea0003800000 */
[----:B------:R-:W2:Y:S01]  /*0210*/  LDG.E R10, desc[UR6][R4.64] ;  /* 0x00000006040a7981 */ /* 0x000ea2000c1e1900 */
[----:B------:R-:W-:-:S03]  /*0220*/  IMAD.MOV.U32 R9, RZ, RZ, 0x1 ;  /* 0x00000001ff097424 */ /* 0x000fc600078e00ff */
[----:B------:R0:W-:Y:S01]  /*0230*/  STG.E desc[UR6][R4.64+0x8], R16 ;  /* 0x0000081004007986 */ /* 0x0001e2000c101906 */
[----:B--2---:R-:W-:-:S13]  /*0240*/  ISETP.GT.AND P0, PT, R10, R15, PT ;  /* 0x0000000f0a00720c */ /* 0x004fda0003f04270 */
[----:B------:R0:W-:Y:S01]  /*0250*/  @P0 STG.E desc[UR6][R4.64+0x4], R10 ;  /* 0x0000040a04000986 */ /* 0x0001e2000c101906 */
[----:B------:R-:W-:-:S07]  /*0260*/  @P0 IMAD.MOV.U32 R9, RZ, RZ, RZ ;  /* 0x000000ffff090224 */ /* 0x000fce00078e00ff */
.L_x_1:
[----:B------:R-:W-:Y:S05]  /*0270*/  BSYNC.RECONVERGENT B0 ;  /* 0x0000000000007941 */ /* 0x000fea0003800200 */
.L_x_0:
[----:B0-----:R-:W-:-:S04]  /*0280*/  LEA R10, P0, R9, R4, 0x2 ;  /* 0x00000004090a7211 */ /* 0x001fc800078010ff */
[----:B------:R-:W-:-:S05]  /*0290*/  LEA.HI.X R11, R9, R5, R12, 0x2, P0 ;  /* 0x00000005090b7211 */ /* 0x000fca00000f140c */
[----:B------:R0:W-:Y:S04]  /*02a0*/  STG.E desc[UR6][R10.64], R15 ;  /* 0x0000000f0a007986 */ /* 0x0001e8000c101906 */
[----:B------:R-:W2:Y:S04]  /*02b0*/  LDG.E R13, desc[UR6][R4.64+0xc] ;  /* 0x00000c06040d7981 */ /* 0x000ea8000c1e1900 */
[----:B------:R-:W2:Y:S01]  /*02c0*/  LDG.E R14, desc[UR6][R4.64+0x8] ;  /* 0x00000806040e7981 */ /* 0x000ea2000c1e1900 */
[----:B------:R-:W-:Y:S01]  /*02d0*/  BSSY.RECONVERGENT B0, `(.L_x_2) ;  /* 0x0000010000007945 */ /* 0x000fe20003800200 */
[----:B------:R-:W-:-:S02]  /*02e0*/  HFMA2 R9, -RZ, RZ, 0, 1.78813934326171875e-07 ;  /* 0x00000003ff097431 */ /* 0x000fc400000001ff */
[----:B------:R-:W-:Y:S01]  /*02f0*/  IMAD.MOV.U32 R12, RZ, RZ, RZ ;  /* 0x000000ffff0c7224 */ /* 0x000fe200078e00ff */
[----:B--2---:R-:W-:-:S13]  /*0300*/  ISETP.GT.AND P0, PT, R14, R13, PT ;  /* 0x0000000d0e00720c */ /* 0x004fda0003f04270 */
[----:B0-----:R-:W-:Y:S05]  /*0310*/  @!P0 BRA `(.L_x_3) ;  /* 0x00000000002c8947 */ /* 0x001fea0003800000 */
[----:B------:R-:W2:Y:S01]  /*0320*/  LDG.E R10, desc[UR6][R4.64+0x4] ;  /* 0x00000406040a7981 */ /* 0x000ea2000c1e1900 */
[----:B------:R-:W-:-:S03]  /*0330*/  IMAD.MOV.U32 R9, RZ, RZ, 0x2 ;  /* 0x00000002ff097424 */ /* 0x000fc600078e00ff */
[----:B------:R0:W-:Y:S01]  /*0340*/  STG.E desc[UR6][R4.64+0xc], R14 ;  /* 0x00000c0e04007986 */ /* 0x0001e2000c101906 */
        /* <DEDUP_REMOVED lines=8> */
.L_x_3:
[----:B------:R-:W-:Y:S05]  /*03d0*/  BSYNC.RECONVERGENT B0 ;  /* 0x0000000000007941 */ /* 0x000fea0003800200 */
.L_x_2:
[----:B0-----:R-:W-:-:S04]  /*03e0*/  LEA R10, P0, R9, R4, 0x2 ;  /* 0x00000004090a7211 */ /* 0x001fc800078010ff */
[----:B------:R-:W-:-:S05]  /*03f0*/  LEA.HI.X R11, R9, R5, R12, 0x2, P0 ;  /* 0x00000005090b7211 */ /* 0x000fca00000f140c */
[----:B------:R0:W-:Y:S04]  /*0400*/  STG.E desc[UR6][R10.64], R13 ;  /* 0x0000000d0a007986 */ /* 0x0001e8000c101906 */
[----:B------:R-:W2:Y:S04]  /*0410*/  LDG.E R15, desc[UR6][R4.64+0x10] ;  /* 0x00001006040f7981 */ /* 0x000ea8000c1e1900 */
[----:B------:R-:W2:Y:S01]  /*0420*/  LDG.E R14, desc[UR6][R4.64+0xc] ;  /* 0x00000c06040e7981 */ /* 0x000ea2000c1e1900 */
[----:B------:R-:W-:Y:S01]  /*0430*/  IADD3 R6, PT, PT, R6, 0x1, RZ ;  /* 0x0000000106067810 */ /* 0x000fe20007ffe0ff */
[----:B------:R-:W-:Y:S01]  /*0440*/  BSSY.RECONVERGENT B0, `(.L_x_4) ;  /* 0x0000016000007945 */ /* 0x000fe20003800200 */
[----:B------:R-:W-:-:S02]  /*0450*/  IMAD.MOV.U32 R9, RZ, RZ, 0x4 ;  /* 0x00000004ff097424 */ /* 0x000fc400078e00ff */
[----:B------:R-:W-:Y:S01]  /*0460*/  ISETP.NE.AND P0, PT, R6, -0x1, PT ;  /* 0xffffffff0600780c */ /* 0x000fe20003f05270 */
        /* <DEDUP_REMOVED lines=9> */
[----:B------:R-:W-:-:S03]  /*0500*/  MOV R9, 0x2 ;  /* 0x0000000200097802 */ /* 0x000fc60000000f00 */
        /* <DEDUP_REMOVED lines=9> */
.L_x_5:
[----:B------:R-:W-:Y:S05]  /*05a0*/  BSYNC.RECONVERGENT B0 ;  /* 0x0000000000007941 */ /* 0x000fea0003800200 */
.L_x_4:
[----:B0-----:R-:W-:-:S04]  /*05b0*/  LEA R10, P1, R9, R4, 0x2 ;  /* 0x00000004090a7211 */ /* 0x001fc800078210ff */
[----:B------:R-:W-:-:S05]  /*05c0*/  LEA.HI.X R11, R9, R5, R12, 0x2, P1 ;  /* 0x00000005090b7211 */ /* 0x000fca00008f140c */
[----:B------:R0:W-:Y:S04]  /*05d0*/  STG.E desc[UR6][R10.64], R15 ;  /* 0x0000000f0a007986 */ /* 0x0001e8000c101906 */
[----:B------:R-:W2:Y:S04]  /*05e0*/  LDG.E R13, desc[UR6][R4.64+0x14] ;  /* 0x00001406040d7981 */ /* 0x000ea8000c1e1900 */
[----:B------:R-:W2:Y:S01]  /*05f0*/  LDG.E R14, desc[UR6][R4.64+0x10] ;  /* 0x00001006040e7981 */ /* 0x000ea2000c1e1900 */
[----:B------:R-:W-:Y:S01]  /*0600*/  BSSY.RECONVERGENT B0, `(.L_x_6) ;  /* 0x000001a000007945 */ /* 0x000fe20003800200 */
[----:B------:R-:W-:-:S02]  /*0610*/  HFMA2 R12, -RZ, RZ, 0, 0 ;  /* 0x00000000ff0c7431 */ /* 0x000fc400000001ff */
[----:B------:R-:W-:Y:S01]  /*0620*/  IMAD.MOV.U32 R9, RZ, RZ, 0x5 ;  /* 0x00000005ff097424 */ /* 0x000fe200078e00ff */
        /* <DEDUP_REMOVED lines=21> */
[----:B------:R0:W-:Y:S01]  /*0780*/  @P1 STG.E desc[UR6][R4.64+0x4], R11 ;  /* 0x0000040b04001986 */ /* 0x0001e2000c101906 */
[----:B------:R-:W-:-:S07]  /*0790*/  @P1 IMAD.MOV.U32 R9, RZ, RZ, RZ ;  /* 0x000000ffff091224 */ /* 0x000fce00078e00ff */
.L_x_7:
[----:B------:R-:W-:Y:S05]  /*07a0*/  BSYNC.RECONVERGENT B0 ;  /* 0x0000000000007941 */ /* 0x000fea0003800200 */
.L_x_6:
[----:B0-----:R-:W-:-:S04]  /*07b0*/  LEA R10, P1, R9, R4, 0x2 ;  /* 0x00000004090a7211 */ /* 0x001fc800078210ff */
[----:B------:R-:W-:-:S05]  /*07c0*/  LEA.HI.X R11, R9, R5, R12, 0x2, P1 ;  /* 0x00000005090b7211 */ /* 0x000fca00008f140c */
[----:B------:R0:W-:Y:S04]  /*07d0*/  STG.E desc[UR6][R10.64], R13 ;  /* 0x0000000d0a007986 */ /* 0x0001e8000c101906 */
[----:B------:R-:W2:Y:S04]  /*07e0*/  LDG.E R15, desc[UR6][R4.64+0x18] ;  /* 0x00001806040f7981 */ /* 0x000ea8000c1e1900 */
[----:B------:R-:W2:Y:S01]  /*07f0*/  LDG.E R14, desc[UR6][R4.64+0x14] ;  /* 0x00001406040e7981 */ /* 0x000ea2000c1e1900 */
[----:B------:R-:W-:Y:S01]  /*0800*/  BSSY.RECONVERGENT B0, `(.L_x_8) ;  /* 0x000001f000007945 */ /* 0x000fe20003800200 */
[----:B------:R-:W-:-:S02]  /*0810*/  IMAD.MOV.U32 R9, RZ, RZ, 0x6 ;  /* 0x00000006ff097424 */ /* 0x000fc400078e00ff */
[----:B------:R-:W-:Y:S01]  /*0820*/  IMAD.MOV.U32 R12, RZ, RZ, RZ ;  /* 0x000000ffff0c7224 */ /* 0x000fe200078e00ff */
[----:B--2---:R-:W-:-:S13]  /*0830*/  ISETP.GT.AND P1, PT, R14, R15, PT ;  /* 0x0000000f0e00720c */ /* 0x004fda0003f24270 */
[----:B0-----:R-:W-:Y:S05]  /*0840*/  @!P1 BRA `(.L_x_9) ;  /* 0x0000000000689947 */ /* 0x001fea0003800000 */
[----:B------:R-:W2:Y:S01]  /*0850*/  LDG.E R10, desc[UR6][R4.64+0x10] ;  /* 0x00001006040a7981 */ /* 0x000ea2000c1e1900 */
[----:B------:R-:W-:-:S03]  /*0860*/  HFMA2 R9, -RZ, RZ, 0, 2.98023223876953125e-07 ;  /* 0x00000005ff097431 */ /* 0x000fc600000001ff */
        /* <DEDUP_REMOVED lines=24> */
.L_x_9:
[----:B------:R-:W-:Y:S05]  /*09f0*/  BSYNC.RECONVERGENT B0 ;  /* 0x0000000000007941 */ /* 0x000fea0003800200 */
.L_x_8:
        /* <DEDUP_REMOVED lines=11> */
[----:B------:R-:W-:-:S03]  /*0ab0*/  HFMA2 R9, -RZ, RZ, 0, 3.5762786865234375e-07 ;  /* 0x00000006ff097431 */ /* 0x000fc600000001ff */
        /* <DEDUP_REMOVED lines=29> */
.L_x_11:
[----:B------:R-:W-:Y:S05]  /*0c90*/  BSYNC.RECONVERGENT B0 ;  /* 0x0000000000007941 */ /* 0x000fea0003800200 */
.L_x_10:
        /* <DEDUP_REMOVED lines=36> */
[----:B------:R-:W-:-:S03]  /*0ee0*/  HFMA2 R9, -RZ, RZ, 0, 1.1920928955078125e-07 ;  /* 0x00000002ff097431 */ /* 0x000fc600000001ff */
        /* <DEDUP_REMOVED lines=9> */
.L_x_13:
[----:B------:R-:W-:Y:S05]  /*0f80*/  BSYNC.RECONVERGENT B0 ;  /* 0x0000000000007941 */ /* 0x000fea0003800200 */
.L_x_12:
[----:B0-----:R-:W-:-:S04]  /*0f90*/  LEA R10, P1, R9, R4, 0x2 ;  /* 0x00000004090a7211 */ /* 0x001fc800078210ff */
[----:B------:R-:W-:-:S05]  /*0fa0*/  LEA.HI.X R11, R9, R5, R12, 0x2, P1 ;  /* 0x00000005090b7211 */ /* 0x000fca00008f140c */
[----:B------:R0:W-:Y:S04]  /*0fb0*/  STG.E desc[UR6][R10.64], R15 ;  /* 0x0000000f0a007986 */ /* 0x0001e8000c101906 */
[----:B------:R-:W2:Y:S04]  /*0fc0*/  LDG.E R13, desc[UR6][R4.64+0x24] ;  /* 0x00002406040d7981 */ /* 0x000ea8000c1e1900 */
[----:B------:R-:W2:Y:S01]  /*0fd0*/  LDG.E R14, desc[UR6][R4.64+0x20] ;  /* 0x00002006040e7981 */ /* 0x000ea2000c1e1900 */
[----:B------:R-:W-:Y:S01]  /*0fe0*/  BSSY.RECONVERGENT B0, `(.L_x_14) ;  /* 0x000002e000007945 */ /* 0x000fe20003800200 */
[----:B------:R-:W-:Y:S01]  /*0ff0*/  MOV R9, 0x9 ;  /* 0x0000000900097802 */ /* 0x000fe20000000f00 */
        /* <DEDUP_REMOVED lines=9> */
[----:B------:R-:W-:-:S03]  /*1090*/  HFMA2 R9, -RZ, RZ, 0, 4.17232513427734375e-07 ;  /* 0x00000007ff097431 */ /* 0x000fc600000001ff */
        /* <DEDUP_REMOVED lines=29> */
[----:B------:R-:W-:-:S03]  /*1270*/  HFMA2 R9, -RZ, RZ, 0, 5.9604644775390625e-08 ;  /* 0x00000001ff097431 */ /* 0x000fc600000001ff */
[----:B------:R0:W-:Y:S01]  /*1280*/  STG.E desc[UR6][R4.64+0x8], R10 ;  /* 0x0000080a04007986 */ /* 0x0001e2000c101906 */
[----:B--2---:R-:W-:-:S13]  /*1290*/  ISETP.GT.AND P1, PT, R11, R13, PT ;  /* 0x0000000d0b00720c */ /* 0x004fda0003f24270 */
[----:B------:R0:W-:Y:S01]  /*12a0*/  @P1 STG.E desc[UR6][R4.64+0x4], R11 ;  /* 0x0000040b04001986 */ /* 0x0001e2000c101906 */
[----:B------:R-:W-:-:S07]  /*12b0*/  @P1 IMAD.MOV.U32 R9, RZ, RZ, RZ ;  /* 0x000000ffff091224 */ /* 0x000fce00078e00ff */
.L_x_15:
[----:B------:R-:W-:Y:S05]  /*12c0*/  BSYNC.RECONVERGENT B0 ;  /* 0x0000000000007941 */ /* 0x000fea0003800200 */
.L_x_14:
[----:B0-----:R-:W-:Y:S01]  /*12d0*/  LEA R4, P1, R9, R4, 0x2 ;  /* 0x0000000409047211 */ /* 0x001fe200078210ff */
[----:B------:R-:W-:-:S03]  /*12e0*/  VIADD R7, R7, 0x1 ;  /* 0x0000000107077836 */ /* 0x000fc60000000000 */
[----:B------:R-:W-:-:S05]  /*12f0*/  LEA.HI.X R5, R9, R5, R12, 0x2, P1 ;  /* 0x0000000509057211 */ /* 0x000fca00008f140c */
[----:B------:R2:W-:Y:S01]  /*1300*/  STG.E desc[UR6][R4.64], R13 ;  /* 0x0000000d04007986 */ /* 0x0005e2000c101906 */
[----:B------:R-:W-:Y:S05]  /*1310*/  @P0 BRA `(.L_x_16) ;  /* 0xffffffec00740947 */ /* 0x000fea000383ffff */
[----:B------:R-:W0:Y:S02]  /*1320*/  LDCU.64 UR4, c[0x0][0x390] ;  /* 0x00007200ff0477ac */ /* 0x000e240008000a00 */
[----:B0-----:R-:W-:-:S04]  /*1330*/  UIADD3 UR4, UP0, UPT, UR4, 0x14, URZ ;  /* 0x0000001404047890 */ /* 0x001fc8000ff1e0ff */
[----:B------:R-:W-:-:S12]  /*1340*/  UIADD3.X UR5, UPT, UPT, URZ, UR5, URZ, UP0, !UPT ;  /* 0x00000005ff057290 */ /* 0x000fd800087fe4ff */
.L_x_59:
[----:B01234-:R-:W-:Y:S01]  /*1350*/  MOV R4, UR4 ;  /* 0x0000000400047c02 */ /* 0x01ffe20008000f00 */
[----:B------:R-:W-:Y:S01]  /*1360*/  IMAD.U32 R5, RZ, RZ, UR5 ;  /* 0x00000005ff057e24 */ /* 0x000fe2000f8e00ff */
[----:B------:R-:W0:Y:S03]  /*1370*/  LDC.64 R2, c[0x0][0x380] ;  /* 0x0000e000ff027b82 */ /* 0x000e260000000a00 */
[----:B------:R-:W-:-:S05]  /*1380*/  IMAD.WIDE R4, R8, 0x28, R4 ;  /* 0x0000002808047825 */ /* 0x000fca00078e0204 */
[----:B------:R-:W2:Y:S01]  /*1390*/  LDG.E R16, desc[UR6][R4.64+-0x14] ;  /* 0xffffec0604107981 */ /* 0x000ea2000c1e1900 */
[----:B------:R-:W-:Y:S01]  /*13a0*/  VIADD R0, R0, 0x1 ;  /* 0x0000000100007836 */ /* 0x000fe20000000000 */
[----:B------:R-:W-:Y:S04]  /*13b0*/  BSSY.RECONVERGENT B1, `(.L_x_17) ;  /* 0x000010a000017945 */ /* 0x000fe80003800200 */
[----:B------:R-:W-:Y:S01]  /*13c0*/  BSSY.RELIABLE B0, `(.L_x_18) ;  /* 0x0000015000007945 */ /* 0x000fe20003800100 */
[----:B------:R-:W-:Y:S02]  /*13d0*/  ISETP.NE.AND P0, PT, R0, -0x1, PT ;  /* 0xffffffff0000780c */ /* 0x000fe40003f05270 */
[----:B--2---:R-:W-:-:S13]  /*13e0*/  ISETP.NE.AND P1, PT, R16, -0x1, PT ;  /* 0xffffffff1000780c */ /* 0x004fda0003f25270 */
[----:B0----5:R-:W-:Y:S05]  /*13f0*/  @!P1 BRA `(.L_x_19) ;  /* 0x0000000000449947 */ /* 0x021fea0003800000 */
[----:B------:R-:W-:Y:S01]  /*1400*/  IMAD.WIDE R18, R16, 0x4, R2 ;  /* 0x0000000410127825 */ /* 0x000fe200078e0202 */
[----:B------:R-:W-:-:S03]  /*1410*/  MOV R21, 0x1 ;  /* 0x0000000100157802 */ /* 0x000fc60000000f00 */
[----:B------:R-:W-:-:S05]  /*1420*/  IMAD.MOV.U32 R20, RZ, RZ, RZ ;  /* 0x000000ffff147224 */ /* 0x000fca00078e00ff */
[----:B------:R-:W2:Y:S01]  /*1430*/  ATOMG.E.CAS.STRONG.GPU PT, R18, [R18], R20, R21 ;  /* 0x00000014121273a9 */ /* 0x000ea200001ee115 */
[----:B------:R-:W-:Y:S01]  /*1440*/  IMAD.MOV.U32 R7, RZ, RZ, -0x1 ;  /* 0xffffffffff077424 */ /* 0x000fe200078e00ff */
[----:B------:R-:W-:Y:S01]  /*1450*/  MOV R17, 0xffffffff ;  /* 0xffffffff00117802 */ /* 0x000fe20000000f00 */
[----:B------:R-:W-:Y:S01]  /*1460*/  IMAD.MOV.U32 R9, RZ, RZ, -0x1 ;  /* 0xffffffffff097424 */ /* 0x000fe200078e00ff */
[----:B------:R-:W-:Y:S01]  /*1470*/  MOV R11, 0xffffffff ;  /* 0xffffffff000b7802 */ /* 0x000fe20000000f00 */
[----:B------:R-:W-:Y:S01]  /*1480*/  IMAD.MOV.U32 R10, RZ, RZ, -0x1 ;  /* 0xffffffffff0a7424 */ /* 0x000fe200078e00ff */
[----:B------:R-:W-:Y:S01]  /*1490*/  MOV R14, 0xffffffff ;  /* 0xffffffff000e7802 */ /* 0x000fe20000000f00 */
[----:B------:R-:W-:Y:S02]  /*14a0*/  IMAD.MOV.U32 R12, RZ, RZ, -0x1 ;  /* 0xffffffffff0c7424 */ /* 0x000fe400078e00ff */
[----:B------:R-:W-:Y:S02]  /*14b0*/  IMAD.MOV.U32 R13, RZ, RZ, -0x1 ;  /* 0xffffffffff0d7424 */ /* 0x000fe400078e00ff */
[----:B------:R-:W-:-:S02]  /*14c0*/  IMAD.MOV.U32 R15, RZ, RZ, -0x1 ;  /* 0xffffffffff0f7424 */ /* 0x000fc400078e00ff */
[----:B------:R-:W-:Y:S01]  /*14d0*/  IMAD.MOV.U32 R6, RZ, RZ, -0x1 ;  /* 0xffffffffff067424 */ /* 0x000fe200078e00ff */
[----:B--2---:R-:W-:-:S13]  /*14e0*/  ISETP.NE.AND P2, PT, R18, 0x1, PT ;  /* 0x000000011200780c */ /* 0x004fda0003f45270 */
[----:B------:R-:W-:Y:S05]  /*14f0*/  @!P2 BREAK.RELIABLE B0 ;  /* 0x000000000000a942 */ /* 0x000fea0003800100 */
[----:B------:R-:W-:Y:S05]  /*1500*/  @!P2 BRA `(.L_x_20) ;  /* 0x0000000c00d0a947 */ /* 0x000fea0003800000 */
.L_x_19:
[----:B------:R-:W-:Y:S05]  /*1510*/  BSYNC.RELIABLE B0 ;  /* 0x0000000000007941 */ /* 0x000fea0003800100 */
.L_x_18:
[----:B------:R-:W2:Y:S01]  /*1520*/  LDG.E R21, desc[UR6][R4.64+-0x10] ;  /* 0xfffff00604157981 */ /* 0x000ea2000c1e1900 */
[----:B------:R-:W-:Y:S01]  /*1530*/  BSSY.RELIABLE B2, `(.L_x_21) ;  /* 0x0000016000027945 */ /* 0x000fe20003800100 */
[----:B------:R-:W-:Y:S02]  /*1540*/  MOV R17, 0xffffffff ;  /* 0xffffffff00117802 */ /* 0x000fe40000000f00 */
[----:B--2---:R-:W-:-:S13]  /*1550*/  ISETP.NE.AND P2, PT, R21, R16, PT ;  /* 0x000000101500720c */ /* 0x004fda0003f45270 */
[----:B------:R-:W-:Y:S05]  /*1560*/  @!P2 BRA `(.L_x_22) ;  /* 0x000000000048a947 */ /* 0x000fea0003800000 */
[----:B------:R-:W-:-:S04]  /*1570*/  IMAD.WIDE R18, R21, 0x4, R2 ;  /* 0x0000000415127825 */ /* 0x000fc800078e0202 */
[----:B------:R-:W-:Y:S02]  /*1580*/  IMAD.MOV.U32 R23, RZ, RZ, 0x1 ;  /* 0x00000001ff177424 */ /* 0x000fe400078e00ff */
[----:B------:R-:W-:-:S05]  /*1590*/  IMAD.MOV.U32 R22, RZ, RZ, RZ ;  /* 0x000000ffff167224 */ /* 0x000fca00078e00ff */
[----:B------:R-:W2:Y:S01]  /*15a0*/  ATOMG.E.CAS.STRONG.GPU PT, R18, [R18], R22, R23 ;  /* 0x00000016121273a9 */ /* 0x000ea200001ee117 */
[----:B------:R-:W-:Y:S01]  /*15b0*/  MOV R17, 0xffffffff ;  /* 0xffffffff00117802 */ /* 0x000fe20000000f00 */
[----:B------:R-:W-:Y:S01]  /*15c0*/  IMAD.MOV.U32 R7, RZ, RZ, R16 ;  /* 0x000000ffff077224 */ /* 0x000fe200078e0010 */
[----:B------:R-:W-:Y:S01]  /*15d0*/  MOV R10, 0xffffffff ;  /* 0xffffffff000a7802 */ /* 0x000fe20000000f00 */
[----:B------:R-:W-:Y:S01]  /*15e0*/  IMAD.MOV.U32 R9, RZ, RZ, -0x1 ;  /* 0xffffffffff097424 */ /* 0x000fe200078e00ff */
[----:B------:R-:W-:Y:S01]  /*15f0*/  MOV R13, 0xffffffff ;  /* 0xffffffff000d7802 */ /* 0x000fe20000000f00 */
[----:B------:R-:W-:Y:S01]  /*1600*/  IMAD.MOV.U32 R11, RZ, RZ, -0x1 ;  /* 0xffffffffff0b7424 */ /* 0x000fe200078e00ff */
[----:B------:R-:W-:Y:S01]  /*1610*/  MOV R6, 0xffffffff ;  /* 0xffffffff00067802 */ /* 0x000fe20000000f00 */
[----:B------:R-:W-:Y:S02]  /*1620*/  IMAD.MOV.U32 R12, RZ, RZ, -0x1 ;  /* 0xffffffffff0c7424 */ /* 0x000fe400078e00ff */
[----:B------:R-:W-:-:S02]  /*1630*/  IMAD.MOV.U32 R14, RZ, RZ, -0x1 ;  /* 0xffffffffff0e7424 */ /* 0x000fc400078e00ff */
[----:B------:R-:W-:Y:S01]  /*1640*/  IMAD.MOV.U32 R15, RZ, RZ, -0x1 ;  /* 0xffffffffff0f7424 */ /* 0x000fe200078e00ff */
[----:B--2---:R-:W-:-:S13]  /*1650*/  ISETP.NE.AND P2, PT, R18, 0x1, PT ;  /* 0x000000011200780c */ /* 0x004fda0003f45270 */
[----:B------:R-:W-:Y:S05]  /*1660*/  @!P2 BREAK.RELIABLE B2 ;  /* 0x000000000002a942 */ /* 0x000fea0003800100 */
[----:B------:R-:W-:Y:S05]  /*1670*/  @!P2 BRA `(.L_x_20) ;  /* 0x0000000c0074a947 */ /* 0x000fea0003800000 */
[----:B------:R-:W-:-:S07]  /*1680*/  IMAD.MOV.U32 R17, RZ, RZ, R21 ;  /* 0x000000ffff117224 */ /* 0x000fce00078e0015 */
.L_x_22:
[----:B------:R-:W-:Y:S05]  /*1690*/  BSYNC.RELIABLE B2 ;  /* 0x0000000000027941 */ /* 0x000fea0003800100 */
.L_x_21:
[----:B------:R-:W2:Y:S01]  /*16a0*/  LDG.E R20, desc[UR6][R4.64+-0xc] ;  /* 0xfffff40604147981 */ /* 0x000ea2000c1e1900 */
[----:B------:R-:W-:Y:S01]  /*16b0*/  BSSY.RELIABLE B2, `(.L_x_23) ;  /* 0x0000015000027945 */ /* 0x000fe20003800100 */
[----:B------:R-:W-:Y:S01]  /*16c0*/  IMAD.MOV.U32 R9, RZ, RZ, -0x1 ;  /* 0xffffffffff097424 */ /* 0x000fe200078e00ff */
[----:B--2---:R-:W-:-:S13]  /*16d0*/  ISETP.NE.AND P2, PT, R20, R21, PT ;  /* 0x000000151400720c */ /* 0x004fda0003f45270 */
[----:B------:R-:W-:Y:S05]  /*16e0*/  @!P2 BRA `(.L_x_24) ;  /* 0x000000000044a947 */ /* 0x000fea0003800000 */
[----:B------:R-:W-:Y:S02]  /*16f0*/  HFMA2 R23, -RZ, RZ, 0, 5.9604644775390625e-08 ;  /* 0x00000001ff177431 */ /* 0x000fe400000001ff */
[----:B------:R-:W-:-:S04]  /*1700*/  IMAD.WIDE R18, R20, 0x4, R2 ;  /* 0x0000000414127825 */ /* 0x000fc800078e0202 */
[----:B------:R-:W-:-:S05]  /*1710*/  IMAD.MOV.U32 R22, RZ, RZ, RZ ;  /* 0x000000ffff167224 */ /* 0x000fca00078e00ff */
[----:B------:R-:W2:Y:S01]  /*1720*/  ATOMG.E.CAS.STRONG.GPU PT, R18, [R18], R22, R23 ;  /* 0x00000016121273a9 */ /* 0x000ea200001ee117 */
[----:B------:R-:W-:Y:S01]  /*1730*/  IMAD.MOV.U32 R9, RZ, RZ, -0x1 ;  /* 0xffffffffff097424 */ /* 0x000fe200078e00ff */
[----:B------:R-:W-:Y:S01]  /*1740*/  MOV R7, R16 ;  /* 0x0000001000077202 */ /* 0x000fe20000000f00 */
[----:B------:R-:W-:Y:S01]  /*1750*/  IMAD.MOV.U32 R10, RZ, RZ, -0x1 ;  /* 0xffffffffff0a7424 */ /* 0x000fe200078e00ff */
[----:B------:R-:W-:Y:S01]  /*1760*/  MOV R12, 0xffffffff ;  /* 0xffffffff000c7802 */ /* 0x000fe20000000f00 */
[----:B------:R-:W-:Y:S01]  /*1770*/  IMAD.MOV.U32 R11, RZ, RZ, -0x1 ;  /* 0xffffffffff0b7424 */ /* 0x000fe200078e00ff */
[----:B------:R-:W-:Y:S01]  /*1780*/  MOV R15, 0xffffffff ;  /* 0xffffffff000f7802 */ /* 0x000fe20000000f00 */
[----:B------:R-:W-:Y:S02]  /*1790*/  IMAD.MOV.U32 R13, RZ, RZ, -0x1 ;  /* 0xffffffffff0d7424 */ /* 0x000fe400078e00ff */
[----:B------:R-:W-:Y:S02]  /*17a0*/  IMAD.MOV.U32 R14, RZ, RZ, -0x1 ;  /* 0xffffffffff0e7424 */ /* 0x000fe400078e00ff */
[----:B------:R-:W-:Y:S01]  /*17b0*/  IMAD.MOV.U32 R6, RZ, RZ, -0x1 ;  /* 0xffffffffff067424 */ /* 0x000fe200078e00ff */
[----:B--2---:R-:W-:-:S13]  /*17c0*/  ISETP.NE.AND P2, PT, R18, 0x1, PT ;  /* 0x000000011200780c */ /* 0x004fda0003f45270 */
[----:B------:R-:W-:Y:S05]  /*17d0*/  @!P2 BREAK.RELIABLE B2 ;  /* 0x000000000002a942 */ /* 0x000fea0003800100 */
[----:B------:R-:W-:Y:S05]  /*17e0*/  @!P2 BRA `(.L_x_20) ;  /* 0x0000000c0018a947 */ /* 0x000fea0003800000 */
[----:B------:R-:W-:-:S07]  /*17f0*/  IMAD.MOV.U32 R9, RZ, RZ, R20 ;  /* 0x000000ffff097224 */ /* 0x000fce00078e0014 */
.L_x_24:
[----:B------:R-:W-:Y:S05]  /*1800*/  BSYNC.RELIABLE B2 ;  /* 0x0000000000027941 */ /* 0x000fea0003800100 */
.L_x_23:
        /* <DEDUP_REMOVED lines=21> */
.L_x_26:
[----:B------:R-:W-:Y:S05]  /*1960*/  BSYNC.RELIABLE B2 ;  /* 0x0000000000027941 */ /* 0x000fea0003800100 */
.L_x_25:
        /* <DEDUP_REMOVED lines=15> */
[----:B------:R-:W-:Y:S01]  /*1a60*/  IMAD.MOV.U32 R15, RZ, RZ, -0x1 ;  /* 0xffffffffff0f7424 */ /* 0x000fe200078e00ff */
[----:B--2---:R-:W-:-:S13]  /*1a70*/  ISETP.NE.AND P2, PT, R18, 0x1, PT ;  /* 0x000000011200780c */ /* 0x004fda0003f45270 */
[----:B------:R-:W-:Y:S05]  /*1a80*/  @!P2 BREAK.RELIABLE B2 ;  /* 0x000000000002a942 */ /* 0x000fea0003800100 */
[----:B------:R-:W-:Y:S05]  /*1a90*/  @!P2 BRA `(.L_x_20) ;  /* 0x00000008006ca947 */ /* 0x000fea0003800000 */
[----:B------:R-:W-:-:S07]  /*1aa0*/  IMAD.MOV.U32 R11, RZ, RZ, R20 ;  /* 0x000000ffff0b7224 */ /* 0x000fce00078e0014 */
.L_x_28:
[----:B------:R-:W-:Y:S05]  /*1ab0*/  BSYNC.RELIABLE B2 ;  /* 0x0000000000027941 */ /* 0x000fea0003800100 */
.L_x_27:
        /* <DEDUP_REMOVED lines=19> */
.L_x_30:
[----:B------:R-:W-:Y:S05]  /*1bf0*/  BSYNC.RELIABLE B2 ;  /* 0x0000000000027941 */ /* 0x000fea0003800100 */
.L_x_29:
        /* <DEDUP_REMOVED lines=12> */
[----:B------:R-:W-:Y:S02]  /*1cc0*/  IMAD.MOV.U32 R14, RZ, RZ, -0x1 ;  /* 0xffffffffff0e7424 */ /* 0x000fe400078e00ff */
[----:B------:R-:W-:Y:S01]  /*1cd0*/  IMAD.MOV.U32 R6, RZ, RZ, -0x1 ;  /* 0xffffffffff067424 */ /* 0x000fe200078e00ff */
[----:B--2---:R-:W-:-:S13]  /*1ce0*/  ISETP.NE.AND P2, PT, R18, 0x1, PT ;  /* 0x000000011200780c */ /* 0x004fda0003f45270 */
[----:B------:R-:W-:Y:S05]  /*1cf0*/  @!P2 BREAK.RELIABLE B2 ;  /* 0x000000000002a942 */ /* 0x000fea0003800100 */
[----:B------:R-:W-:Y:S05]  /*1d00*/  @!P2 BRA `(.L_x_20) ;  /* 0x0000000400d0a947 */ /* 0x000fea0003800000 */
[----:B------:R-:W-:-:S07]  /*1d10*/  IMAD.MOV.U32 R13, RZ, RZ, R21 ;  /* 0x000000ffff0d7224 */ /* 0x000fce00078e0015 */
.L_x_32:
[----:B------:R-:W-:Y:S05]  /*1d20*/  BSYNC.RELIABLE B2 ;  /* 0x0000000000027941 */ /* 0x000fea0003800100 */
.L_x_31:
        /* <DEDUP_REMOVED lines=13> */
[----:B--2---:R-:W-:-:S13]  /*1e00*/  ISETP.NE.AND P2, PT, R20, 0x1, PT ;  /* 0x000000011400780c */ /* 0x004fda0003f45270 */
[----:B------:R-:W-:Y:S05]  /*1e10*/  @!P2 BREAK.RELIABLE B2 ;  /* 0x000000000002a942 */ /* 0x000fea0003800100 */
[----:B------:R-:W-:Y:S05]  /*1e20*/  @!P2 BRA `(.L_x_20) ;  /* 0x000000040088a947 */ /* 0x000fea0003800000 */
[----:B------:R-:W-:-:S07]  /*1e30*/  IMAD.MOV.U32 R14, RZ, RZ, R18 ;  /* 0x000000ffff0e7224 */ /* 0x000fce00078e0012 */
.L_x_34:
[----:B------:R-:W-:Y:S05]  /*1e40*/  BSYNC.RELIABLE B2 ;  /* 0x0000000000027941 */ /* 0x000fea0003800100 */
.L_x_33:
        /* <DEDUP_REMOVED lines=12> */
[----:B--2---:R-:W-:-:S13]  /*1f10*/  ISETP.NE.AND P2, PT, R2, 0x1, PT ;  /* 0x000000010200780c */ /* 0x004fda0003f45270 */
[----:B------:R-:W-:Y:S05]  /*1f20*/  @!P2 BREAK.RELIABLE B2 ;  /* 0x000000000002a942 */ /* 0x000fea0003800100 */
[----:B------:R-:W-:Y:S05]  /*1f30*/  @!P2 BRA `(.L_x_20) ;  /* 0x000000040044a947 */ /* 0x000fea0003800000 */
[----:B------:R-:W-:-:S07]  /*1f40*/  IMAD.MOV.U32 R15, RZ, RZ, R19 ;  /* 0x000000ffff0f7224 */ /* 0x000fce00078e0013 */
.L_x_36:
[----:B------:R-:W-:Y:S05]  /*1f50*/  BSYNC.RELIABLE B2 ;  /* 0x0000000000027941 */ /* 0x000fea0003800100 */
.L_x_35:
[----:B------:R-:W2:Y:S01]  /*1f60*/  LDG.E R4, desc[UR6][R4.64+0x10] ;  /* 0x0000100604047981 */ /* 0x000ea2000c1e1900 */
[----:B------:R-:W-:Y:S01]  /*1f70*/  BSSY.RELIABLE B2, `(.L_x_37) ;  /* 0x000000f000027945 */ /* 0x000fe20003800100 */
[----:B------:R-:W-:Y:S02]  /*1f80*/  MOV R18, 0xffffffff ;  /* 0xffffffff00127802 */ /* 0x000fe40000000f00 */
[----:B--2---:R-:W-:-:S13]  /*1f90*/  ISETP.NE.AND P2, PT, R4, R19, PT ;  /* 0x000000130400720c */ /* 0x004fda0003f45270 */
[----:B------:R-:W-:Y:S05]  /*1fa0*/  @!P2 BRA `(.L_x_38) ;  /* 0x00000000002ca947 */ /* 0x000fea0003800000 */
[----:B------:R-:W0:Y:S01]  /*1fb0*/  LDC.64 R18, c[0x0][0x380] ;  /* 0x0000e000ff127b82 */ /* 0x000e220000000a00 */
[----:B------:R-:W-:Y:S02]  /*1fc0*/  IMAD.MOV.U32 R2, RZ, RZ, RZ ;  /* 0x000000ffff027224 */ /* 0x000fe400078e00ff */
[----:B------:R-:W-:Y:S02]  /*1fd0*/  IMAD.MOV.U32 R3, RZ, RZ, 0x1 ;  /* 0x00000001ff037424 */ /* 0x000fe400078e00ff */
[----:B0-----:R-:W-:-:S05]  /*1fe0*/  IMAD.WIDE R18, R4, 0x4, R18 ;  /* 0x0000000404127825 */ /* 0x001fca00078e0212 */
[----:B------:R-:W2:Y:S01]  /*1ff0*/  ATOMG.E.CAS.STRONG.GPU PT, R2, [R18], R2, R3 ;  /* 0x00000002120273a9 */ /* 0x000ea200001ee103 */
[----:B------:R-:W-:Y:S01]  /*2000*/  MOV R6, 0xffffffff ;  /* 0xffffffff00067802 */ /* 0x000fe20000000f00 */
[----:B------:R-:W-:Y:S01]  /*2010*/  IMAD.MOV.U32 R7, RZ, RZ, R16 ;  /* 0x000000ffff077224 */ /* 0x000fe200078e0010 */
[----:B--2---:R-:W-:-:S13]  /*2020*/  ISETP.NE.AND P2, PT, R2, 0x1, PT ;  /* 0x000000010200780c */ /* 0x004fda0003f45270 */
[----:B------:R-:W-:Y:S05]  /*2030*/  @!P2 BREAK.RELIABLE B2 ;  /* 0x000000000002a942 */ /* 0x000fea0003800100 */
[----:B------:R-:W-:Y:S05]  /*2040*/  @!P2 BRA `(.L_x_20) ;  /* 0x000000040000a947 */ /* 0x000fea0003800000 */
[----:B------:R-:W-:-:S07]  /*2050*/  IMAD.MOV.U32 R18, RZ, RZ, R4 ;  /* 0x000000ffff127224 */ /* 0x000fce00078e0004 */
.L_x_38:
[----:B------:R-:W-:Y:S05]  /*2060*/  BSYNC.RELIABLE B2 ;  /* 0x0000000000027941 */ /* 0x000fea0003800100 */
.L_x_37:
[----:B------:R-:W0:Y:S02]  /*2070*/  @P1 LDC.64 R2, c[0x0][0x388] ;  /* 0x0000e200ff021b82 */ /* 0x000e240000000a00 */
[----:B0-----:R-:W-:-:S05]  /*2080*/  @P1 IMAD.WIDE R2, R16, 0x4, R2 ;  /* 0x0000000410021825 */ /* 0x001fca00078e0202 */
[----:B------:R-:W2:Y:S01]  /*2090*/  @P1 LDG.E R6, desc[UR6][R2.64] ;  /* 0x0000000602061981 */ /* 0x000ea2000c1e1900 */
[----:B------:R-:W-:-:S13]  /*20a0*/  ISETP.NE.AND P2, PT, R17, -0x1, PT ;  /* 0xffffffff1100780c */ /* 0x000fda0003f45270 */
[----:B------:R-:W0:Y:S02]  /*20b0*/  @P2 LDC.64 R4, c[0x0][0x388] ;  /* 0x0000e200ff042b82 */ /* 0x000e240000000a00 */
[----:B0-----:R-:W-:Y:S01]  /*20c0*/  @P2 IMAD.WIDE R4, R17, 0x4, R4 ;  /* 0x0000000411042825 */ /* 0x001fe200078e0204 */
[----:B--2---:R-:W-:-:S05]  /*20d0*/  @P1 IADD3 R19, PT, PT, R6, 0x1, RZ ;  /* 0x0000000106131810 */ /* 0x004fca0007ffe0ff */
[----:B------:R0:W-:Y:S04]  /*20e0*/  @P1 STG.E desc[UR6][R2.64], R19 ;  /* 0x0000001302001986 */ /* 0x0001e8000c101906 */
[----:B------:R-:W2:Y:S01]  /*20f0*/  @P2 LDG.E R20, desc[UR6][R4.64] ;  /* 0x0000000604142981 */ /* 0x000ea2000c1e1900 */
[----:B------:R-:W-:-:S13]  /*2100*/  ISETP.NE.AND P1, PT, R9, -0x1, PT ;  /* 0xffffffff0900780c */ /* 0x000fda0003f25270 */
[----:B------:R-:W1:Y:S02]  /*2110*/  @P1 LDC.64 R6, c[0x0][0x388] ;  /* 0x0000e200ff061b82 */ /* 0x000e640000000a00 */
[----:B-1----:R-:W-:-:S04]  /*2120*/  @P1 IMAD.WIDE R6, R9, 0x4, R6 ;  /* 0x0000000409061825 */ /* 0x002fc800078e0206 */
[----:B--2---:R-:W-:-:S05]  /*2130*/  @P2 VIADD R23, R20, 0x1 ;  /* 0x0000000114172836 */ /* 0x004fca0000000000 */
[----:B------:R1:W-:Y:S04]  /*2140*/  @P2 STG.E desc[UR6][R4.64], R23 ;  /* 0x0000001704002986 */ /* 0x0003e8000c101906 */
[----:B------:R-:W2:Y:S01]  /*2150*/  @P1 LDG.E R22, desc[UR6][R6.64] ;  /* 0x0000000606161981 */ /* 0x000ea2000c1e1900 */
[----:B------:R-:W-:-:S13]  /*2160*/  ISETP.NE.AND P2, PT, R10, -0x1, PT ;  /* 0xffffffff0a00780c */ /* 0x000fda0003f45270 */
[----:B------:R-:W0:Y:S02]  /*2170*/  @P2 LDC.64 R20, c[0x0][0x388] ;  /* 0x0000e200ff142b82 */ /* 0x000e240000000a00 */
[----:B0-----:R-:W-:-:S04]  /*2180*/  @P2 IMAD.WIDE R2, R10, 0x4, R20 ;  /* 0x000000040a022825 */ /* 0x001fc800078e0214 */
[----:B--2---:R-:W-:-:S05]  /*2190*/  @P1 VIADD R25, R22, 0x1 ;  /* 0x0000000116191836 */ /* 0x004fca0000000000 */
[----:B------:R0:W-:Y:S04]  /*21a0*/  @P1 STG.E desc[UR6][R6.64], R25 ;  /* 0x0000001906001986 */ /* 0x0001e8000c101906 */
[----:B------:R-:W2:Y:S01]  /*21b0*/  @P2 LDG.E R19, desc[UR6][R2.64] ;  /* 0x0000000602132981 */ /* 0x000ea2000c1e1900 */
[----:B------:R-:W-:-:S13]  /*21c0*/  ISETP.NE.AND P1, PT, R11, -0x1, PT ;  /* 0xffffffff0b00780c */ /* 0x000fda0003f25270 */
[----:B------:R-:W1:Y:S02]  /*21d0*/  @P1 LDC.64 R20, c[0x0][0x388] ;  /* 0x0000e200ff141b82 */ /* 0x000e640000000a00 */
[----:B-1----:R-:W-:Y:S01]  /*21e0*/  @P1 IMAD.WIDE R4, R11, 0x4, R20 ;  /* 0x000000040b041825 */ /* 0x002fe200078e0214 */
[----:B--2---:R-:W-:-:S05]  /*21f0*/  @P2 IADD3 R19, PT, PT, R19, 0x1, RZ ;  /* 0x0000000113132810 */ /* 0x004fca0007ffe0ff */
        /* <DEDUP_REMOVED lines=21> */
[----:B------:R-:W3:Y:S02]  /*2350*/  @P1 LDC.64 R20, c[0x0][0x388] ;  /* 0x0000e200ff141b82 */ /* 0x000ee40000000a00 */
[----:B---3--:R-:W-:-:S04]  /*2360*/  @P1 IMAD.WIDE R20, R15, 0x4, R20 ;  /* 0x000000040f141825 */ /* 0x008fc800078e0214 */
[----:B--2---:R-:W-:-:S05]  /*2370*/  @P2 VIADD R23, R22, 0x1 ;  /* 0x0000000116172836 */ /* 0x004fca0000000000 */
[----:B------:R2:W-:Y:S04]  /*2380*/  @P2 STG.E desc[UR6][R4.64], R23 ;  /* 0x0000001704002986 */ /* 0x0005e8000c101906 */
[----:B------:R-:W3:Y:S01]  /*2390*/  @P1 LDG.E R22, desc[UR6][R20.64] ;  /* 0x0000000614161981 */ /* 0x000ee2000c1e1900 */
[----:B------:R-:W-:-:S13]  /*23a0*/  ISETP.NE.AND P2, PT, R18, -0x1, PT ;  /* 0xffffffff1200780c */ /* 0x000fda0003f45270 */
[----:B-1----:R-:W0:Y:S02]  /*23b0*/  @P2 LDC.64 R6, c[0x0][0x388] ;  /* 0x0000e200ff062b82 */ /* 0x002e240000000a00 */
[----:B0-----:R-:W-:-:S04]  /*23c0*/  @P2 IMAD.WIDE R2, R18, 0x4, R6 ;  /* 0x0000000412022825 */ /* 0x001fc800078e0206 */
[----:B---3--:R-:W-:-:S05]  /*23d0*/  @P1 VIADD R25, R22, 0x1 ;  /* 0x0000000116191836 */ /* 0x008fca0000000000 */
[----:B------:R2:W-:Y:S04]  /*23e0*/  @P1 STG.E desc[UR6][R20.64], R25 ;  /* 0x0000001914001986 */ /* 0x0005e8000c101906 */
[----:B------:R-:W3:Y:S01]  /*23f0*/  @P2 LDG.E R6, desc[UR6][R2.64] ;  /* 0x0000000602062981 */ /* 0x000ee2000c1e1900 */
[----:B------:R-:W-:Y:S01]  /*2400*/  IMAD.MOV.U32 R7, RZ, RZ, R16 ;  /* 0x000000ffff077224 */ /* 0x000fe200078e0010 */
[----:B---3--:R-:W-:Y:S01]  /*2410*/  @P2 IADD3 R19, PT, PT, R6, 0x1, RZ ;  /* 0x0000000106132810 */ /* 0x008fe20007ffe0ff */
[----:B------:R-:W-:Y:S01]  /*2420*/  IMAD.MOV.U32 R6, RZ, RZ, -0x1 ;  /* 0xffffffffff067424 */ /* 0x000fe200078e00ff */
[----:B------:R-:W-:-:S03]  /*2430*/  @P2 MOV R6, R18 ;  /* 0x0000001200062202 */ /* 0x000fc60000000f00 */
[----:B------:R2:W-:Y:S04]  /*2440*/  @P2 STG.E desc[UR6][R2.64], R19 ;  /* 0x0000001302002986 */ /* 0x0005e8000c101906 */
.L_x_20:
[----:B------:R-:W-:Y:S05]  /*2450*/  BSYNC.RECONVERGENT B1 ;  /* 0x0000000000017941 */ /* 0x000fea0003800200 */
.L_x_17:
[----:B------:R-:W-:Y:S05]  /*2460*/  WARPSYNC.ALL ;  /* 0x0000000000007948 */ /* 0x000fea0003800000 */
[----:B--2---:R-:W0:Y:S01]  /*2470*/  LDC.64 R2, c[0x0][0x380] ;  /* 0x0000e000ff027b82 */ /* 0x004e220000000a00 */
[----:B------:R-:W-:Y:S01]  /*2480*/  ISETP.NE.AND P1, PT, R7, -0x1, PT ;  /* 0xffffffff0700780c */ /* 0x000fe20003f25270 */
[----:B------:R-:W-:Y:S01]  /*2490*/  BSSY.RECONVERGENT B1, `(.L_x_39) ;  /* 0x0000009000017945 */ /* 0x000fe20003800200 */
[----:B------:R-:W-:Y:S02]  /*24a0*/  ISETP.NE.AND P4, PT, R11, -0x1, PT ;  /* 0xffffffff0b00780c */ /* 0x000fe40003f85270 */
[----:B------:R-:W-:-:S02]  /*24b0*/  ISETP.NE.AND P2, PT, R17, -0x1, PT ;  /* 0xffffffff1100780c */ /* 0x000fc40003f45270 */
[----:B------:R-:W-:Y:S02]  /*24c0*/  ISETP.NE.AND P3, PT, R9, -0x1, PT ;  /* 0xffffffff0900780c */ /* 0x000fe40003f65270 */
[----:B------:R-:W-:Y:S02]  /*24d0*/  ISETP.NE.AND P6, PT, R10, -0x1, PT ;  /* 0xffffffff0a00780c */ /* 0x000fe40003fc5270 */
[----:B------:R-:W-:-:S03]  /*24e0*/  P2R R16, PR, RZ, 0x10 ;  /* 0x00000010ff107803 */ /* 0x000fc60000000000 */
[----:B------:R-:W-:Y:S08]  /*24f0*/  @!P1 BRA `(.L_x_40) ;  /* 0x0000000000089947 */ /* 0x000ff00003800000 */
[----:B0-----:R-:W-:-:S05]  /*2500*/  IMAD.WIDE R4, R7, 0x4, R2 ;  /* 0x0000000407047825 */ /* 0x001fca00078e0202 */
[----:B------:R1:W5:Y:S02]  /*2510*/  ATOMG.E.EXCH.STRONG.GPU PT, RZ, desc[UR6][R4.64], RZ ;  /* 0x800000ff04ff79a8 */ /* 0x000364000c1ef106 */
.L_x_40:
[----:B------:R-:W-:Y:S05]  /*2520*/  BSYNC.RECONVERGENT B1 ;  /* 0x0000000000017941 */ /* 0x000fea0003800200 */
.L_x_39:
[----:B------:R-:W-:Y:S04]  /*2530*/  BSSY.RECONVERGENT B1, `(.L_x_41) ;  /* 0x0000004000017945 */ /* 0x000fe80003800200 */
[----:B------:R-:W-:Y:S05]  /*2540*/  @!P2 BRA `(.L_x_42) ;  /* 0x000000000008a947 */ /* 0x000fea0003800000 */
[----:B01----:R-:W-:-:S05]  /*2550*/  IMAD.WIDE R4, R17, 0x4, R2 ;  /* 0x0000000411047825 */ /* 0x003fca00078e0202 */
[----:B------:R2:W5:Y:S02]  /*2560*/  ATOMG.E.EXCH.STRONG.GPU PT, RZ, desc[UR6][R4.64], RZ ;  /* 0x800000ff04ff79a8 */ /* 0x000564000c1ef106 */
.L_x_42:
[----:B------:R-:W-:Y:S05]  /*2570*/  BSYNC.RECONVERGENT B1 ;  /* 0x0000000000017941 */ /* 0x000fea0003800200 */
.L_x_41:
[----:B------:R-:W-:Y:S04]  /*2580*/  BSSY.RECONVERGENT B1, `(.L_x_43) ;  /* 0x0000004000017945 */ /* 0x000fe80003800200 */
[----:B------:R-:W-:Y:S05]  /*2590*/  @!P3 BRA `(.L_x_44) ;  /* 0x000000000008b947 */ /* 0x000fea0003800000 */
[----:B012---:R-:W-:-:S05]  /*25a0*/  IMAD.WIDE R4, R9, 0x4, R2 ;  /* 0x0000000409047825 */ /* 0x007fca00078e0202 */
[----:B------:R3:W5:Y:S02]  /*25b0*/  ATOMG.E.EXCH.STRONG.GPU PT, RZ, desc[UR6][R4.64], RZ ;  /* 0x800000ff04ff79a8 */ /* 0x000764000c1ef106 */
.L_x_44:
[----:B------:R-:W-:Y:S05]  /*25c0*/  BSYNC.RECONVERGENT B1 ;  /* 0x0000000000017941 */ /* 0x000fea0003800200 */
.L_x_43:
[----:B------:R-:W-:Y:S01]  /*25d0*/  BSSY.RECONVERGENT B1, `(.L_x_45) ;  /* 0x0000009000017945 */ /* 0x000fe20003800200 */
[----:B------:R-:W-:Y:S02]  /*25e0*/  ISETP.NE.AND P1, PT, R12, -0x1, PT ;  /* 0xffffffff0c00780c */ /* 0x000fe40003f25270 */
[----:B------:R-:W-:Y:S02]  /*25f0*/  ISETP.NE.AND P2, PT, R13, -0x1, PT ;  /* 0xffffffff0d00780c */ /* 0x000fe40003f45270 */
[----:B------:R-:W-:Y:S02]  /*2600*/  ISETP.NE.AND P3, PT, R14, -0x1, PT ;  /* 0xffffffff0e00780c */ /* 0x000fe40003f65270 */
[----:B------:R-:W-:Y:S02]  /*2610*/  ISETP.NE.AND P4, PT, R15, -0x1, PT ;  /* 0xffffffff0f00780c */ /* 0x000fe40003f85270 */
[----:B------:R-:W-:Y:S01]  /*2620*/  ISETP.NE.AND P5, PT, R6, -0x1, PT ;  /* 0xffffffff0600780c */ /* 0x000fe20003fa5270 */
[----:B------:R-:W-:-:S12]  /*2630*/  @!P6 BRA `(.L_x_46) ;  /* 0x000000000008e947 */ /* 0x000fd80003800000 */
[----:B0123--:R-:W-:-:S05]  /*2640*/  IMAD.WIDE R4, R10, 0x4, R2 ;  /* 0x000000040a047825 */ /* 0x00ffca00078e0202 */
[----:B------:R4:W5:Y:S02]  /*2650*/  ATOMG.E.EXCH.STRONG.GPU PT, RZ, desc[UR6][R4.64], RZ ;  /* 0x800000ff04ff79a8 */ /* 0x000964000c1ef106 */
.L_x_46:
[----:B------:R-:W-:Y:S05]  /*2660*/  BSYNC.RECONVERGENT B1 ;  /* 0x0000000000017941 */ /* 0x000fea0003800200 */
.L_x_45:
[----:B------:R-:W-:Y:S01]  /*2670*/  ISETP.NE.AND P6, PT, R16, RZ, PT ;  /* 0x000000ff1000720c */ /* 0x000fe20003fc5270 */
[----:B------:R-:W-:-:S12]  /*2680*/  BSSY.RECONVERGENT B1, `(.L_x_47) ;  /* 0x0000004000017945 */ /* 0x000fd80003800200 */
[----:B------:R-:W-:Y:S05]  /*2690*/  @!P6 BRA `(.L_x_48) ;  /* 0x000000000008e947 */ /* 0x000fea0003800000 */
[----:B01234-:R-:W-:-:S05]  /*26a0*/  IMAD.WIDE R4, R11, 0x4, R2 ;  /* 0x000000040b047825 */ /* 0x01ffca00078e0202 */
[----:B------:R0:W5:Y:S02]  /*26b0*/  ATOMG.E.EXCH.STRONG.GPU PT, RZ, desc[UR6][R4.64], RZ ;  /* 0x800000ff04ff79a8 */ /* 0x000164000c1ef106 */
.L_x_48:
[----:B------:R-:W-:Y:S05]  /*26c0*/  BSYNC.RECONVERGENT B1 ;  /* 0x0000000000017941 */ /* 0x000fea0003800200 */
.L_x_47:
[----:B------:R-:W-:Y:S04]  /*26d0*/  BSSY.RECONVERGENT B1, `(.L_x_49) ;  /* 0x0000004000017945 */ /* 0x000fe80003800200 */
[----:B------:R-:W-:Y:S05]  /*26e0*/  @!P1 BRA `(.L_x_50) ;  /* 0x0000000000089947 */ /* 0x000fea0003800000 */
[----:B01234-:R-:W-:-:S05]  /*26f0*/  IMAD.WIDE R4, R12, 0x4, R2 ;  /* 0x000000040c047825 */ /* 0x01ffca00078e0202 */
[----:B------:R0:W5:Y:S02]  /*2700*/  ATOMG.E.EXCH.STRONG.GPU PT, RZ, desc[UR6][R4.64], RZ ;  /* 0x800000ff04ff79a8 */ /* 0x000164000c1ef106 */
.L_x_50:
[----:B------:R-:W-:Y:S05]  /*2710*/  BSYNC.RECONVERGENT B1 ;  /* 0x0000000000017941 */ /* 0x000fea0003800200 */
.L_x_49:
[----:B------:R-:W-:Y:S04]  /*2720*/  BSSY.RECONVERGENT B1, `(.L_x_51) ;  /* 0x0000004000017945 */ /* 0x000fe80003800200 */
[----:B------:R-:W-:Y:S05]  /*2730*/  @!P2 BRA `(.L_x_52) ;  /* 0x000000000008a947 */ /* 0x000fea0003800000 */
[----:B01234-:R-:W-:-:S05]  /*2740*/  IMAD.WIDE R4, R13, 0x4, R2 ;  /* 0x000000040d047825 */ /* 0x01ffca00078e0202 */
[----:B------:R0:W5:Y:S02]  /*2750*/  ATOMG.E.EXCH.STRONG.GPU PT, RZ, desc[UR6][R4.64], RZ ;  /* 0x800000ff04ff79a8 */ /* 0x000164000c1ef106 */
.L_x_52:
[----:B------:R-:W-:Y:S05]  /*2760*/  BSYNC.RECONVERGENT B1 ;  /* 0x0000000000017941 */ /* 0x000fea0003800200 */
.L_x_51:
[----:B------:R-:W-:Y:S04]  /*2770*/  BSSY.RECONVERGENT B1, `(.L_x_53) ;  /* 0x0000004000017945 */ /* 0x000fe80003800200 */
[----:B------:R-:W-:Y:S05]  /*2780*/  @!P3 BRA `(.L_x_54) ;  /* 0x000000000008b947 */ /* 0x000fea0003800000 */
[----:B01234-:R-:W-:-:S05]  /*2790*/  IMAD.WIDE R4, R14, 0x4, R2 ;  /* 0x000000040e047825 */ /* 0x01ffca00078e0202 */
[----:B------:R0:W5:Y:S02]  /*27a0*/  ATOMG.E.EXCH.STRONG.GPU PT, RZ, desc[UR6][R4.64], RZ ;  /* 0x800000ff04ff79a8 */ /* 0x000164000c1ef106 */
.L_x_54:
[----:B------:R-:W-:Y:S05]  /*27b0*/  BSYNC.RECONVERGENT B1 ;  /* 0x0000000000017941 */ /* 0x000fea0003800200 */
.L_x_53:
[----:B------:R-:W-:Y:S04]  /*27c0*/  BSSY.RECONVERGENT B1, `(.L_x_55) ;  /* 0x0000004000017945 */ /* 0x000fe80003800200 */
[----:B------:R-:W-:Y:S05]  /*27d0*/  @!P4 BRA `(.L_x_56) ;  /* 0x000000000008c947 */ /* 0x000fea0003800000 */
[----:B01234-:R-:W-:-:S05]  /*27e0*/  IMAD.WIDE R4, R15, 0x4, R2 ;  /* 0x000000040f047825 */ /* 0x01ffca00078e0202 */
[----:B------:R0:W5:Y:S02]  /*27f0*/  ATOMG.E.EXCH.STRONG.GPU PT, RZ, desc[UR6][R4.64], RZ ;  /* 0x800000ff04ff79a8 */ /* 0x000164000c1ef106 */
.L_x_56:
[----:B------:R-:W-:Y:S05]  /*2800*/  BSYNC.RECONVERGENT B1 ;  /* 0x0000000000017941 */ /* 0x000fea0003800200 */
.L_x_55:
[----:B------:R-:W-:Y:S04]  /*2810*/  BSSY.RECONVERGENT B1, `(.L_x_57) ;  /* 0x0000004000017945 */ /* 0x000fe80003800200 */
[----:B------:R-:W-:Y:S05]  /*2820*/  @!P5 BRA `(.L_x_58) ;  /* 0x000000000008d947 */ /* 0x000fea0003800000 */
[----:B0-----:R-:W-:-:S05]  /*2830*/  IMAD.WIDE R2, R6, 0x4, R2 ;  /* 0x0000000406027825 */ /* 0x001fca00078e0202 */
[----:B------:R0:W5:Y:S02]  /*2840*/  ATOMG.E.EXCH.STRONG.GPU PT, RZ, desc[UR6][R2.64], RZ ;  /* 0x800000ff02ff79a8 */ /* 0x000164000c1ef106 */
.L_x_58:
[----:B------:R-:W-:Y:S05]  /*2850*/  BSYNC.RECONVERGENT B1 ;  /* 0x0000000000017941 */ /* 0x000fea0003800200 */
.L_x_57:
[----:B------:R-:W-:Y:S01]  /*2860*/  VIADD R8, R8, 0x1 ;  /* 0x0000000108087836 */ /* 0x000fe20000000000 */
[----:B------:R-:W-:Y:S06]  /*2870*/  @P0 BRA `(.L_x_59) ;  /* 0xffffffe800b40947 */ /* 0x000fec000383ffff */
[----:B------:R-:W-:Y:S05]  /*2880*/  EXIT ;  /* 0x000000000000794d */ /* 0x000fea0003800000 */
.L_x_60:
[----:B------:R-:W-:-:S00]  /*2890*/  BRA `(.L_x_60) ;  /* 0xfffffffc00fc7947 */ /* 0x000fc0000383ffff */
[----:B------:R-:W-:-:S00]  /*28a0*/  NOP ;  /* 0x0000000000007918 */ /* 0x000fc00000000000 */
        /* <DEDUP_REMOVED lines=13> */
.L_x_61:


//--------------------- .nv.shared.reserved.0     --------------------------
	.section	.nv.shared.reserved.0,"aw",@nobits
	.weak		__nv_reservedSMEM_offset_0_alias
	.size		__nv_reservedSMEM_offset_0_alias, 0, 64
	.other		__nv_reservedSMEM_offset_0_alias,@"STO_CUDA_RESERVED_SHARED STV_DEFAULT"
__nv_reservedSMEM_offset_0_alias:
	.zero		0
	.zero		64


//--------------------- .nv.constant0._Z18transaction_workerPiS_PA10_ii --------------------------
	.section	.nv.constant0._Z18transaction_workerPiS_PA10_ii,"a",@progbits
	.sectionflags	@""
	.align	4
.nv.constant0._Z18transaction_workerPiS_PA10_ii:
	.zero		924


//--------------------- SYMBOLS --------------------------

	.type		.nv.reservedSmem.offset0,@object
	.size		.nv.reservedSmem.offset0,0x4
